// auto-generated by cutlass_sweep.gemm — config: {"arch": "sm_100", "cluster_m": 1, "cluster_n": 1, "dtype": "int8", "dtype_b": "int8", "layout": "nt", "stages": 0, "tile_k": 64, "tile_m": 128, "tile_n": 64}
#include "cutlass/cutlass.h"
#include "cutlass/gemm/collective/collective_builder.hpp"
#include "cutlass/gemm/device/gemm_universal_adapter.h"
#include "cutlass/gemm/kernel/gemm_universal.hpp"
#include "cutlass/epilogue/collective/collective_builder.hpp"

using ElemA = int8_t;
using ElemB = int8_t;
using ElemCD = int8_t;
using Acc  = int32_t;
using TileShape    = cute::Shape<cute::_128, cute::_64, cute::_64>;
using ClusterShape = cute::Shape<cute::_1, cute::_1, cute::_1>;

using CollectiveEpilogue = typename cutlass::epilogue::collective::CollectiveBuilder<
    cutlass::arch::Sm100, cutlass::arch::OpClassTensorOp,
    TileShape, ClusterShape,
    cutlass::epilogue::collective::EpilogueTileAuto,
    Acc, Acc,
    ElemCD, cutlass::layout::RowMajor, 128 / cutlass::sizeof_bits<ElemCD>::value,
    ElemCD, cutlass::layout::RowMajor, 128 / cutlass::sizeof_bits<ElemCD>::value,
    cutlass::epilogue::collective::EpilogueScheduleAuto
  >::CollectiveOp;

using CollectiveMainloop = typename cutlass::gemm::collective::CollectiveBuilder<
    cutlass::arch::Sm100, cutlass::arch::OpClassTensorOp,
    ElemA, cutlass::layout::RowMajor, 128 / cutlass::sizeof_bits<ElemA>::value,
    ElemB, cutlass::layout::ColumnMajor, 128 / cutlass::sizeof_bits<ElemB>::value,
    Acc,
    TileShape, ClusterShape,
    cutlass::gemm::collective::StageCountAutoCarveout<static_cast<int>(sizeof(typename CollectiveEpilogue::SharedStorage))>,
    cutlass::gemm::collective::KernelScheduleAuto
  >::CollectiveOp;

using GemmKernel = cutlass::gemm::kernel::GemmUniversal<
    cute::Shape<int,int,int,int>,
    CollectiveMainloop,
    CollectiveEpilogue
>;
using Gemm = cutlass::gemm::device::GemmUniversalAdapter<GemmKernel>;

// Force the device kernel symbol into the cubin without needing a host main.
auto* _anchor = &cutlass::device_kernel<GemmKernel>;


// ===== COMPILED SASS (sm_100a) =====

	.target	sm_100a

	.elftype	@"ET_EXEC"


//--------------------- .note.nv.tkinfo           --------------------------
	.section	.note.nv.tkinfo,"",@"SHT_NOTE"
	.sectionflags	@"SHF_NOTE_NV_TKINFO"
	.tkinfo
        /*0018*/ 	.word	0x00000002
        /*0030*/ 	.string	""
        /*0030*/ 	.string	"ptxas"
        /*0030*/ 	.string	"Cuda compilation tools, release 13.0, V13.0.88"
        /*0030*/ 	.string	"Build cuda_13.0.r13.0/compiler.36424714_0"
        /*0030*/ 	.string	"-arch sm_100a -m 64 "



//--------------------- .note.nv.cuinfo           --------------------------
	.section	.note.nv.cuinfo,"",@"SHT_NOTE"
	.sectionflags	@"SHF_NOTE_NV_CUINFO"
        /*0018*/ 	.short	0x0002
        /*001a*/ 	.short	0x0064
        /*001c*/ 	.short	0x0082
	.zero		2


//--------------------- .nv.info                  --------------------------
	.section	.nv.info,"",@"SHT_CUDA_INFO"
	.align	4


	//----- nvinfo : EIATTR_REGCOUNT
	.align		4
        /*0000*/ 	.byte	0x04, 0x2f
        /*0002*/ 	.short	(.L_19 - .L_18)
	.align		4
.L_18:
        /*0004*/ 	.word	index@(_ZN7cutlass13device_kernelINS_4gemm6kernel13GemmUniversalIN4cute5tupleIJiiiiEEENS1_10collective13CollectiveMmaINS1_35MainloopSm100TmaUmmaWarpSpecializedILi17ELi2ELi4ENS5_IJNS4_1CILi1EEESB_SB_EEEEENS5_IJNSA_ILi128EEENSA_ILi64EEESF_EEEaNS5_IJlSB_lEEEaSH_NS4_8TiledMMAINS4_8MMA_AtomIJNS4_15SM100_MMA_S8_SSIaaiLi128ELi64ELNS4_4UMMA5MajorE0ELSM_0ELNSL_8SaturateE0EEEEEENS4_6LayoutISC_NS5_IJNSA_ILi0EEESR_SR_EEEEENS5_IJNS4_10UnderscoreESU_SU_EEEEENS4_13SM90_TMA_LOADENS4_14ComposedLayoutINS4_7SwizzleILi2ELi4ELi3EEENS4_18smem_ptr_flag_bitsILi8EEENSQ_INS5_IJNSA_ILi8EEESF_EEENS5_IJSF_SB_EEEEEEEvNS4_8identityESX_S17_vS18_EENS_8epilogue10collective18CollectiveEpilogueINS1A_23Sm100TmaWarpSpecializedILi1ELi1ELi64ELb0ELb0EEEJSG_NS5_IJNSQ_ISE_SB_EENSQ_ISF_SB_EEEEEaSH_aSH_NS1A_6fusion15FusionCallbacksIS1E_NS1I_17LinearCombinationIaiaiLNS_15FloatRoundStyleE2EEESG_S1H_JEEENS4_5SM1004TMEM4LOAD26SM100_TMEM_LOAD_32dp32b64xESX_S17_NS4_39AutoVectorizingCopyWithAssumedAlignmentILi128EEENS4_14SM90_TMA_STOREES17_S1T_S1T_EEEvvEEEEvNT_6ParamsE)
        /*0008*/ 	.word	0x000000c6


	//----- nvinfo : EIATTR_FRAME_SIZE
	.align		4
.L_19:
        /*000c*/ 	.byte	0x04, 0x11
        /*000e*/ 	.short	(.L_21 - .L_20)
	.align		4
.L_20:
        /*0010*/ 	.word	index@($__internal_2_$__cuda_sm10x_tcgen05_guardrail_trap_unallocated_columns_being_dealloced)
        /*0014*/ 	.word	0x00000000


	//----- nvinfo : EIATTR_FRAME_SIZE
	.align		4
.L_21:
        /*0018*/ 	.byte	0x04, 0x11
        /*001a*/ 	.short	(.L_23 - .L_22)
	.align		4
.L_22:
        /*001c*/ 	.word	index@($__internal_1_$__cuda_sm10x_tcgen05_guardrail_trap_phase_invalid_during_alloc)
        /*0020*/ 	.word	0x00000000


	//----- nvinfo : EIATTR_FRAME_SIZE
	.align		4
.L_23:
        /*0024*/ 	.byte	0x04, 0x11
        /*0026*/ 	.short	(.L_25 - .L_24)
	.align		4
.L_24:
        /*0028*/ 	.word	index@($__internal_0_$__cuda_sm10x_tcgen05_guardrail_trap_col_being_dealloced_not_returned_by_alloc)
        /*002c*/ 	.word	0x00000000


	//----- nvinfo : EIATTR_FRAME_SIZE
	.align		4
.L_25:
        /*0030*/ 	.byte	0x04, 0x11
        /*0032*/ 	.short	(.L_27 - .L_26)
	.align		4
.L_26:
        /*0034*/ 	.word	index@(_ZN7cutlass13device_kernelINS_4gemm6kernel13GemmUniversalIN4cute5tupleIJiiiiEEENS1_10collective13CollectiveMmaINS1_35MainloopSm100TmaUmmaWarpSpecializedILi17ELi2ELi4ENS5_IJNS4_1CILi1EEESB_SB_EEEEENS5_IJNSA_ILi128EEENSA_ILi64EEESF_EEEaNS5_IJlSB_lEEEaSH_NS4_8TiledMMAINS4_8MMA_AtomIJNS4_15SM100_MMA_S8_SSIaaiLi128ELi64ELNS4_4UMMA5MajorE0ELSM_0ELNSL_8SaturateE0EEEEEENS4_6LayoutISC_NS5_IJNSA_ILi0EEESR_SR_EEEEENS5_IJNS4_10UnderscoreESU_SU_EEEEENS4_13SM90_TMA_LOADENS4_14ComposedLayoutINS4_7SwizzleILi2ELi4ELi3EEENS4_18smem_ptr_flag_bitsILi8EEENSQ_INS5_IJNSA_ILi8EEESF_EEENS5_IJSF_SB_EEEEEEEvNS4_8identityESX_S17_vS18_EENS_8epilogue10collective18CollectiveEpilogueINS1A_23Sm100TmaWarpSpecializedILi1ELi1ELi64ELb0ELb0EEEJSG_NS5_IJNSQ_ISE_SB_EENSQ_ISF_SB_EEEEEaSH_aSH_NS1A_6fusion15FusionCallbacksIS1E_NS1I_17LinearCombinationIaiaiLNS_15FloatRoundStyleE2EEESG_S1H_JEEENS4_5SM1004TMEM4LOAD26SM100_TMEM_LOAD_32dp32b64xESX_S17_NS4_39AutoVectorizingCopyWithAssumedAlignmentILi128EEENS4_14SM90_TMA_STOREES17_S1T_S1T_EEEvvEEEEvNT_6ParamsE)
        /*0038*/ 	.word	0x00000000


	//----- nvinfo : EIATTR_MIN_STACK_SIZE
	.align		4
.L_27:
        /*003c*/ 	.byte	0x04, 0x12
        /*003e*/ 	.short	(.L_29 - .L_28)
	.align		4
.L_28:
        /*0040*/ 	.word	index@(_ZN7cutlass13device_kernelINS_4gemm6kernel13GemmUniversalIN4cute5tupleIJiiiiEEENS1_10collective13CollectiveMmaINS1_35MainloopSm100TmaUmmaWarpSpecializedILi17ELi2ELi4ENS5_IJNS4_1CILi1EEESB_SB_EEEEENS5_IJNSA_ILi128EEENSA_ILi64EEESF_EEEaNS5_IJlSB_lEEEaSH_NS4_8TiledMMAINS4_8MMA_AtomIJNS4_15SM100_MMA_S8_SSIaaiLi128ELi64ELNS4_4UMMA5MajorE0ELSM_0ELNSL_8SaturateE0EEEEEENS4_6LayoutISC_NS5_IJNSA_ILi0EEESR_SR_EEEEENS5_IJNS4_10UnderscoreESU_SU_EEEEENS4_13SM90_TMA_LOADENS4_14ComposedLayoutINS4_7SwizzleILi2ELi4ELi3EEENS4_18smem_ptr_flag_bitsILi8EEENSQ_INS5_IJNSA_ILi8EEESF_EEENS5_IJSF_SB_EEEEEEEvNS4_8identityESX_S17_vS18_EENS_8epilogue10collective18CollectiveEpilogueINS1A_23Sm100TmaWarpSpecializedILi1ELi1ELi64ELb0ELb0EEEJSG_NS5_IJNSQ_ISE_SB_EENSQ_ISF_SB_EEEEEaSH_aSH_NS1A_6fusion15FusionCallbacksIS1E_NS1I_17LinearCombinationIaiaiLNS_15FloatRoundStyleE2EEESG_S1H_JEEENS4_5SM1004TMEM4LOAD26SM100_TMEM_LOAD_32dp32b64xESX_S17_NS4_39AutoVectorizingCopyWithAssumedAlignmentILi128EEENS4_14SM90_TMA_STOREES17_S1T_S1T_EEEvvEEEEvNT_6ParamsE)
        /*0044*/ 	.word	0x00000000
.L_29:


//--------------------- .nv.compat                --------------------------
	.section	.nv.compat,"",@"SHT_CUDA_COMPAT_INFO"
	.align	4
        /*0000*/ 	.byte	0x02, 0x09, 0x01, 0x00, 0x02, 0x02, 0x03, 0x00, 0x02, 0x05, 0x06, 0x00, 0x03, 0x07, 0x01, 0x01
        /*0010*/ 	.byte	0x02, 0x03, 0x01, 0x00, 0x02, 0x06, 0x01, 0x00, 0x04, 0x0b, 0x08, 0x00, 0x01, 0x00, 0x00, 0x00
        /*0020*/ 	.byte	0x00, 0x00, 0x00, 0x00


//--------------------- .nv.info._ZN7cutlass13device_kernelINS_4gemm6kernel13GemmUniversalIN4cute5tupleIJiiiiEEENS1_10collective13CollectiveMmaINS1_35MainloopSm100TmaUmmaWarpSpecializedILi17ELi2ELi4ENS5_IJNS4_1CILi1EEESB_SB_EEEEENS5_IJNSA_ILi128EEENSA_ILi64EEESF_EEEaNS5_IJlSB_lEEEaSH_NS4_8TiledMMAINS4_8MMA_AtomIJNS4_15SM100_MMA_S8_SSIaaiLi128ELi64ELNS4_4UMMA5MajorE0ELSM_0ELNSL_8SaturateE0EEEEEENS4_6LayoutISC_NS5_IJNSA_ILi0EEESR_SR_EEEEENS5_IJNS4_10UnderscoreESU_SU_EEEEENS4_13SM90_TMA_LOADENS4_14ComposedLayoutINS4_7SwizzleILi2ELi4ELi3EEENS4_18smem_ptr_flag_bitsILi8EEENSQ_INS5_IJNSA_ILi8EEESF_EEENS5_IJSF_SB_EEEEEEEvNS4_8identityESX_S17_vS18_EENS_8epilogue10collective18CollectiveEpilogueINS1A_23Sm100TmaWarpSpecializedILi1ELi1ELi64ELb0ELb0EEEJSG_NS5_IJNSQ_ISE_SB_EENSQ_ISF_SB_EEEEEaSH_aSH_NS1A_6fusion15FusionCallbacksIS1E_NS1I_17LinearCombinationIaiaiLNS_15FloatRoundStyleE2EEESG_S1H_JEEENS4_5SM1004TMEM4LOAD26SM100_TMEM_LOAD_32dp32b64xESX_S17_NS4_39AutoVectorizingCopyWithAssumedAlignmentILi128EEENS4_14SM90_TMA_STOREES17_S1T_S1T_EEEvvEEEEvNT_6ParamsE --------------------------
	.section	.nv.info._ZN7cutlass13device_kernelINS_4gemm6kernel13GemmUniversalIN4cute5tupleIJiiiiEEENS1_10collective13CollectiveMmaINS1_35MainloopSm100TmaUmmaWarpSpecializedILi17ELi2ELi4ENS5_IJNS4_1CILi1EEESB_SB_EEEEENS5_IJNSA_ILi128EEENSA_ILi64EEESF_EEEaNS5_IJlSB_lEEEaSH_NS4_8TiledMMAINS4_8MMA_AtomIJNS4_15SM100_MMA_S8_SSIaaiLi128ELi64ELNS4_4UMMA5MajorE0ELSM_0ELNSL_8SaturateE0EEEEEENS4_6LayoutISC_NS5_IJNSA_ILi0EEESR_SR_EEEEENS5_IJNS4_10UnderscoreESU_SU_EEEEENS4_13SM90_TMA_LOADENS4_14ComposedLayoutINS4_7SwizzleILi2ELi4ELi3EEENS4_18smem_ptr_flag_bitsILi8EEENSQ_INS5_IJNSA_ILi8EEESF_EEENS5_IJSF_SB_EEEEEEEvNS4_8identityESX_S17_vS18_EENS_8epilogue10collective18CollectiveEpilogueINS1A_23Sm100TmaWarpSpecializedILi1ELi1ELi64ELb0ELb0EEEJSG_NS5_IJNSQ_ISE_SB_EENSQ_ISF_SB_EEEEEaSH_aSH_NS1A_6fusion15FusionCallbacksIS1E_NS1I_17LinearCombinationIaiaiLNS_15FloatRoundStyleE2EEESG_S1H_JEEENS4_5SM1004TMEM4LOAD26SM100_TMEM_LOAD_32dp32b64xESX_S17_NS4_39AutoVectorizingCopyWithAssumedAlignmentILi128EEENS4_14SM90_TMA_STOREES17_S1T_S1T_EEEvvEEEEvNT_6ParamsE,"",@"SHT_CUDA_INFO"
	.sectionflags	@""
	.align	4


	//----- nvinfo : EIATTR_CUDA_API_VERSION
	.align		4
        /*0000*/ 	.byte	0x04, 0x37
        /*0002*/ 	.short	(.L_31 - .L_30)
.L_30:
        /*0004*/ 	.word	0x00000082


	//----- nvinfo : EIATTR_KPARAM_INFO
	.align		4
.L_31:
        /*0008*/ 	.byte	0x04, 0x17
        /*000a*/ 	.short	(.L_33 - .L_32)
.L_32:
        /*000c*/ 	.word	0x00000000
        /*0010*/ 	.short	0x0000
        /*0012*/ 	.short	0x0000
        /*0014*/ 	.byte	0x00, 0xf0, 0x01, 0x20


	//----- nvinfo : EIATTR_AT_ENTRY_FRAGMENTS
	.align		4
.L_33:
        /*0018*/ 	.byte	0x04, 0x4f
        /*001a*/ 	.short	(.L_35 - .L_34)


	//   ....[0]....
.L_34:
        /*001c*/ 	.word	0x00000006


	//----- nvinfo : EIATTR_RESERVED_SMEM_USED
	.align		4
.L_35:
        /*0020*/ 	.byte	0x01, 0x41
	.zero		2


	//----- nvinfo : EIATTR_SPARSE_MMA_MASK
	.align		4
        /*0024*/ 	.byte	0x03, 0x50
        /*0026*/ 	.short	0x0000


	//----- nvinfo : EIATTR_TCGEN05_1CTA_USED
	.align		4
        /*0028*/ 	.byte	0x01, 0x51
	.zero		2


	//----- nvinfo : EIATTR_MAXREG_COUNT
	.align		4
        /*002c*/ 	.byte	0x03, 0x1b
        /*002e*/ 	.short	0x00ff


	//----- nvinfo : EIATTR_NUM_BARRIERS
	.align		4
        /*0030*/ 	.byte	0x02, 0x4c
        /*0032*/ 	.byte	0x07
	.zero		1


	//----- nvinfo : EIATTR_EXTERNS
	.align		4
        /*0034*/ 	.byte	0x04, 0x0f
        /*0036*/ 	.short	(.L_37 - .L_36)


	//   ....[0]....
	.align		4
.L_36:
        /*0038*/ 	.word	index@(__assertfail)


	//----- nvinfo : EIATTR_MERCURY_ISA_VERSION
	.align		4
.L_37:
        /*003c*/ 	.byte	0x03, 0x5f
        /*003e*/ 	.short	0x0101


	//----- nvinfo : EIATTR_INT_WARP_WIDE_INSTR_OFFSETS
	.align		4
        /*0040*/ 	.byte	0x04, 0x31
        /*0042*/ 	.short	(.L_39 - .L_38)


	//   ....[0]....
.L_38:
        /*0044*/ 	.word	0x00001f60


	//   ....[1]....
        /*0048*/ 	.word	0x00004020


	//   ....[2]....
        /*004c*/ 	.word	0x00004040


	//   ....[3]....
        /*0050*/ 	.word	0x00004070


	//   ....[4]....
        /*0054*/ 	.word	0x00004a80


	//   ....[5]....
        /*0058*/ 	.word	0x00004b70


	//----- nvinfo : EIATTR_COOP_GROUP_MASK_REGIDS
	.align		4
.L_39:
        /*005c*/ 	.byte	0x04, 0x29
        /*005e*/ 	.short	(.L_41 - .L_40)


	//   ....[0]....
.L_40:
        /*0060*/ 	.word	0xffffffff


	//   ....[1]....
        /*0064*/ 	.word	0xffffffff


	//   ....[2]....
        /*0068*/ 	.word	0xffffffff


	//   ....[3]....
        /*006c*/ 	.word	0xffffffff


	//   ....[4]....
        /*0070*/ 	.word	0xffffffff


	//   ....[5]....
        /*0074*/ 	.word	0xffffffff


	//   ....[6]....
        /*0078*/ 	.word	0xffffffff


	//   ....[7]....
        /*007c*/ 	.word	0xffffffff


	//   ....[8]....
        /*0080*/ 	.word	0xffffffff


	//   ....[9]....
        /*0084*/ 	.word	0xffffffff


	//   ....[10]....
        /*0088*/ 	.word	0xffffffff


	//   ....[11]....
        /*008c*/ 	.word	0xffffffff


	//   ....[12]....
        /*0090*/ 	.word	0xffffffff


	//----- nvinfo : EIATTR_COOP_GROUP_INSTR_OFFSETS
	.align		4
.L_41:
        /*0094*/ 	.byte	0x04, 0x28
        /*0096*/ 	.short	(.L_43 - .L_42)


	//   ....[0]....
.L_42:
        /*0098*/ 	.word	0x00000090


	//   ....[1]....
        /*009c*/ 	.word	0x000004d0


	//   ....[2]....
        /*00a0*/ 	.word	0x00000810


	//   ....[3]....
        /*00a4*/ 	.word	0x00000950


	//   ....[4]....
        /*00a8*/ 	.word	0x00000a50


	//   ....[5]....
        /*00ac*/ 	.word	0x00000bc0


	//   ....[6]....
        /*00b0*/ 	.word	0x00000d60


	//   ....[7]....
        /*00b4*/ 	.word	0x00001e40


	//   ....[8]....
        /*00b8*/ 	.word	0x00003370


	//   ....[9]....
        /*00bc*/ 	.word	0x00003580


	//   ....[10]....
        /*00c0*/ 	.word	0x000035b0


	//   ....[11]....
        /*00c4*/ 	.word	0x00003f00


	//   ....[12]....
        /*00c8*/ 	.word	0x00004130


	//----- nvinfo : EIATTR_VRC_CTA_INIT_COUNT
	.align		4
.L_43:
        /*00cc*/ 	.byte	0x02, 0x4a
        /*00ce*/ 	.byte	0x80
	.zero		1


	//----- nvinfo : EIATTR_SYSCALL_OFFSETS
	.align		4
        /*00d0*/ 	.byte	0x04, 0x46
        /*00d2*/ 	.short	(.L_45 - .L_44)


	//   ....[0]....
.L_44:
        /*00d4*/ 	.word	0x000055a0


	//   ....[1]....
        /*00d8*/ 	.word	0x000056e0


	//   ....[2]....
        /*00dc*/ 	.word	0x00005e80


	//----- nvinfo : EIATTR_MBARRIER_INSTR_OFFSETS
	.align		4
.L_45:
        /*00e0*/ 	.byte	0x04, 0x39
        /*00e2*/ 	.short	(.L_47 - .L_46)


	//   ....[0]....
.L_46:
        /*00e4*/ 	.word	0x000005d0
        /*00e8*/ 	.word	0x000000ff
        /*00ec*/ 	.word	0x00000000
        /*00f0*/ 	.short	0x0100
        /*00f2*/ 	.byte	0x05
	.zero		1


	//   ....[1]....
        /*00f4*/ 	.word	0x000005e0
        /*00f8*/ 	.word	0x000000ff
        /*00fc*/ 	.word	0x00000088
        /*0100*/ 	.short	0x0100
        /*0102*/ 	.byte	0x05
	.zero		1


	//   ....[2]....
        /*0104*/ 	.word	0x000005f0
        /*0108*/ 	.word	0x000000ff
        /*010c*/ 	.word	0x00000008
        /*0110*/ 	.short	0x0100
        /*0112*/ 	.byte	0x05
	.zero		1


	//   ....[3]....
        /*0114*/ 	.word	0x00000600
        /*0118*/ 	.word	0x000000ff
        /*011c*/ 	.word	0x00000090
        /*0120*/ 	.short	0x0100
        /*0122*/ 	.byte	0x05
	.zero		1


	//   ....[4]....
        /*0124*/ 	.word	0x00000610
        /*0128*/ 	.word	0x000000ff
        /*012c*/ 	.word	0x00000010
        /*0130*/ 	.short	0x0100
        /*0132*/ 	.byte	0x05
	.zero		1


	//   ....[5]....
        /*0134*/ 	.word	0x00000620
        /*0138*/ 	.word	0x000000ff
        /*013c*/ 	.word	0x00000098
        /*0140*/ 	.short	0x0100
        /*0142*/ 	.byte	0x05
	.zero		1


	//   ....[6]....
        /*0144*/ 	.word	0x00000630
        /*0148*/ 	.word	0x000000ff
        /*014c*/ 	.word	0x00000018
        /*0150*/ 	.short	0x0100
        /*0152*/ 	.byte	0x05
	.zero		1


	//   ....[7]....
        /*0154*/ 	.word	0x00000640
        /*0158*/ 	.word	0x000000ff
        /*015c*/ 	.word	0x000000a0
        /*0160*/ 	.short	0x0100
        /*0162*/ 	.byte	0x05
	.zero		1


	//   ....[8]....
        /*0164*/ 	.word	0x00000650
        /*0168*/ 	.word	0x000000ff
        /*016c*/ 	.word	0x00000020
        /*0170*/ 	.short	0x0100
        /*0172*/ 	.byte	0x05
	.zero		1


	//   ....[9]....
        /*0174*/ 	.word	0x00000660
        /*0178*/ 	.word	0x000000ff
        /*017c*/ 	.word	0x000000a8
        /*0180*/ 	.short	0x0100
        /*0182*/ 	.byte	0x05
	.zero		1


	//   ....[10]....
        /*0184*/ 	.word	0x00000670
        /*0188*/ 	.word	0x000000ff
        /*018c*/ 	.word	0x00000028
        /*0190*/ 	.short	0x0100
        /*0192*/ 	.byte	0x05
	.zero		1


	//   ....[11]....
        /*0194*/ 	.word	0x00000680
        /*0198*/ 	.word	0x000000ff
        /*019c*/ 	.word	0x000000b0
        /*01a0*/ 	.short	0x0100
        /*01a2*/ 	.byte	0x05
	.zero		1


	//   ....[12]....
        /*01a4*/ 	.word	0x00000690
        /*01a8*/ 	.word	0x000000ff
        /*01ac*/ 	.word	0x00000030
        /*01b0*/ 	.short	0x0100
        /*01b2*/ 	.byte	0x05
	.zero		1


	//   ....[13]....
        /*01b4*/ 	.word	0x000006a0
        /*01b8*/ 	.word	0x000000ff
        /*01bc*/ 	.word	0x000000b8
        /*01c0*/ 	.short	0x0100
        /*01c2*/ 	.byte	0x05
	.zero		1


	//   ....[14]....
        /*01c4*/ 	.word	0x000006b0
        /*01c8*/ 	.word	0x000000ff
        /*01cc*/ 	.word	0x00000038
        /*01d0*/ 	.short	0x0100
        /*01d2*/ 	.byte	0x05
	.zero		1


	//   ....[15]....
        /*01d4*/ 	.word	0x000006c0
        /*01d8*/ 	.word	0x000000ff
        /*01dc*/ 	.word	0x000000c0
        /*01e0*/ 	.short	0x0100
        /*01e2*/ 	.byte	0x05
	.zero		1


	//   ....[16]....
        /*01e4*/ 	.word	0x000006d0
        /*01e8*/ 	.word	0x000000ff
        /*01ec*/ 	.word	0x00000040
        /*01f0*/ 	.short	0x0100
        /*01f2*/ 	.byte	0x05
	.zero		1


	//   ....[17]....
        /*01f4*/ 	.word	0x000006e0
        /*01f8*/ 	.word	0x000000ff
        /*01fc*/ 	.word	0x000000c8
        /*0200*/ 	.short	0x0100
        /*0202*/ 	.byte	0x05
	.zero		1


	//   ....[18]....
        /*0204*/ 	.word	0x000006f0
        /*0208*/ 	.word	0x000000ff
        /*020c*/ 	.word	0x00000048
        /*0210*/ 	.short	0x0100
        /*0212*/ 	.byte	0x05
	.zero		1


	//   ....[19]....
        /*0214*/ 	.word	0x00000700
        /*0218*/ 	.word	0x000000ff
        /*021c*/ 	.word	0x000000d0
        /*0220*/ 	.short	0x0100
        /*0222*/ 	.byte	0x05
	.zero		1


	//   ....[20]....
        /*0224*/ 	.word	0x00000710
        /*0228*/ 	.word	0x000000ff
        /*022c*/ 	.word	0x00000050
        /*0230*/ 	.short	0x0100
        /*0232*/ 	.byte	0x05
	.zero		1


	//   ....[21]....
        /*0234*/ 	.word	0x00000720
        /*0238*/ 	.word	0x000000ff
        /*023c*/ 	.word	0x000000d8
        /*0240*/ 	.short	0x0100
        /*0242*/ 	.byte	0x05
	.zero		1


	//   ....[22]....
        /*0244*/ 	.word	0x00000730
        /*0248*/ 	.word	0x000000ff
        /*024c*/ 	.word	0x00000058
        /*0250*/ 	.short	0x0100
        /*0252*/ 	.byte	0x05
	.zero		1


	//   ....[23]....
        /*0254*/ 	.word	0x00000740
        /*0258*/ 	.word	0x000000ff
        /*025c*/ 	.word	0x000000e0
        /*0260*/ 	.short	0x0100
        /*0262*/ 	.byte	0x05
	.zero		1


	//   ....[24]....
        /*0264*/ 	.word	0x00000750
        /*0268*/ 	.word	0x000000ff
        /*026c*/ 	.word	0x00000060
        /*0270*/ 	.short	0x0100
        /*0272*/ 	.byte	0x05
	.zero		1


	//   ....[25]....
        /*0274*/ 	.word	0x00000760
        /*0278*/ 	.word	0x000000ff
        /*027c*/ 	.word	0x000000e8
        /*0280*/ 	.short	0x0100
        /*0282*/ 	.byte	0x05
	.zero		1


	//   ....[26]....
        /*0284*/ 	.word	0x00000770
        /*0288*/ 	.word	0x000000ff
        /*028c*/ 	.word	0x00000068
        /*0290*/ 	.short	0x0100
        /*0292*/ 	.byte	0x05
	.zero		1


	//   ....[27]....
        /*0294*/ 	.word	0x00000780
        /*0298*/ 	.word	0x000000ff
        /*029c*/ 	.word	0x000000f0
        /*02a0*/ 	.short	0x0100
        /*02a2*/ 	.byte	0x05
	.zero		1


	//   ....[28]....
        /*02a4*/ 	.word	0x00000790
        /*02a8*/ 	.word	0x000000ff
        /*02ac*/ 	.word	0x00000070
        /*02b0*/ 	.short	0x0100
        /*02b2*/ 	.byte	0x05
	.zero		1


	//   ....[29]....
        /*02b4*/ 	.word	0x000007a0
        /*02b8*/ 	.word	0x000000ff
        /*02bc*/ 	.word	0x000000f8
        /*02c0*/ 	.short	0x0100
        /*02c2*/ 	.byte	0x05
	.zero		1


	//   ....[30]....
        /*02c4*/ 	.word	0x000007b0
        /*02c8*/ 	.word	0x000000ff
        /*02cc*/ 	.word	0x00000078
        /*02d0*/ 	.short	0x0100
        /*02d2*/ 	.byte	0x05
	.zero		1


	//   ....[31]....
        /*02d4*/ 	.word	0x000007c0
        /*02d8*/ 	.word	0x000000ff
        /*02dc*/ 	.word	0x00000100
        /*02e0*/ 	.short	0x0100
        /*02e2*/ 	.byte	0x05
	.zero		1


	//   ....[32]....
        /*02e4*/ 	.word	0x000007d0
        /*02e8*/ 	.word	0x000000ff
        /*02ec*/ 	.word	0x00000080
        /*02f0*/ 	.short	0x0100
        /*02f2*/ 	.byte	0x05
	.zero		1


	//   ....[33]....
        /*02f4*/ 	.word	0x000007e0
        /*02f8*/ 	.word	0x000000ff
        /*02fc*/ 	.word	0x00000108
        /*0300*/ 	.short	0x0100
        /*0302*/ 	.byte	0x05
	.zero		1


	//   ....[34]....
        /*0304*/ 	.word	0x00000920
        /*0308*/ 	.word	0x000000ff
        /*030c*/ 	.word	0x00000110
        /*0310*/ 	.short	0x0100
        /*0312*/ 	.byte	0x06
	.zero		1


	//   ....[35]....
        /*0314*/ 	.word	0x00000930
        /*0318*/ 	.word	0x000000ff
        /*031c*/ 	.word	0x00000118
        /*0320*/ 	.short	0x0100
        /*0322*/ 	.byte	0x06
	.zero		1


	//   ....[36]....
        /*0324*/ 	.word	0x00000a20
        /*0328*/ 	.word	0x000000ff
        /*032c*/ 	.word	0x00000120
        /*0330*/ 	.short	0x0100
        /*0332*/ 	.byte	0x05
	.zero		1


	//   ....[37]....
        /*0334*/ 	.word	0x00000a30
        /*0338*/ 	.word	0x000000ff
        /*033c*/ 	.word	0x00000128
        /*0340*/ 	.short	0x0100
        /*0342*/ 	.byte	0x05
	.zero		1


	//   ....[38]....
        /*0344*/ 	.word	0x00000b70
        /*0348*/ 	.word	0x000000ff
        /*034c*/ 	.word	0x00000130
        /*0350*/ 	.short	0x0100
        /*0352*/ 	.byte	0x05
	.zero		1


	//   ....[39]....
        /*0354*/ 	.word	0x00000b80
        /*0358*/ 	.word	0x000000ff
        /*035c*/ 	.word	0x00000140
        /*0360*/ 	.short	0x0100
        /*0362*/ 	.byte	0x05
	.zero		1


	//   ....[40]....
        /*0364*/ 	.word	0x00000b90
        /*0368*/ 	.word	0x000000ff
        /*036c*/ 	.word	0x00000138
        /*0370*/ 	.short	0x0100
        /*0372*/ 	.byte	0x05
	.zero		1


	//   ....[41]....
        /*0374*/ 	.word	0x00000ba0
        /*0378*/ 	.word	0x000000ff
        /*037c*/ 	.word	0x00000148
        /*0380*/ 	.short	0x0100
        /*0382*/ 	.byte	0x05
	.zero		1


	//   ....[42]....
        /*0384*/ 	.word	0x00000cd0
        /*0388*/ 	.word	0x000000ff
        /*038c*/ 	.word	0x00000150
        /*0390*/ 	.short	0x0100
        /*0392*/ 	.byte	0x06
	.zero		1


	//   ....[43]....
        /*0394*/ 	.word	0x00000ce0
        /*0398*/ 	.word	0x000000ff
        /*039c*/ 	.word	0x00000170
        /*03a0*/ 	.short	0x0100
        /*03a2*/ 	.byte	0x06
	.zero		1


	//   ....[44]....
        /*03a4*/ 	.word	0x00000cf0
        /*03a8*/ 	.word	0x000000ff
        /*03ac*/ 	.word	0x00000158
        /*03b0*/ 	.short	0x0100
        /*03b2*/ 	.byte	0x06
	.zero		1


	//   ....[45]....
        /*03b4*/ 	.word	0x00000d00
        /*03b8*/ 	.word	0x000000ff
        /*03bc*/ 	.word	0x00000178
        /*03c0*/ 	.short	0x0100
        /*03c2*/ 	.byte	0x06
	.zero		1


	//   ....[46]....
        /*03c4*/ 	.word	0x00000d10
        /*03c8*/ 	.word	0x000000ff
        /*03cc*/ 	.word	0x00000160
        /*03d0*/ 	.short	0x0100
        /*03d2*/ 	.byte	0x06
	.zero		1


	//   ....[47]....
        /*03d4*/ 	.word	0x00000d20
        /*03d8*/ 	.word	0x000000ff
        /*03dc*/ 	.word	0x00000180
        /*03e0*/ 	.short	0x0100
        /*03e2*/ 	.byte	0x06
	.zero		1


	//   ....[48]....
        /*03e4*/ 	.word	0x00000d30
        /*03e8*/ 	.word	0x000000ff
        /*03ec*/ 	.word	0x00000168
        /*03f0*/ 	.short	0x0100
        /*03f2*/ 	.byte	0x06
	.zero		1


	//   ....[49]....
        /*03f4*/ 	.word	0x00000d40
        /*03f8*/ 	.word	0x000000ff
        /*03fc*/ 	.word	0x00000188
        /*0400*/ 	.short	0x0100
        /*0402*/ 	.byte	0x06
	.zero		1


	//   ....[50]....
        /*0404*/ 	.word	0x00000e30
        /*0408*/ 	.word	0x000000ff
        /*040c*/ 	.word	0x00000190
        /*0410*/ 	.short	0x0100
        /*0412*/ 	.byte	0x05
	.zero		1


	//   ....[51]....
        /*0414*/ 	.word	0x00000e40
        /*0418*/ 	.word	0x000000ff
        /*041c*/ 	.word	0x000001a0
        /*0420*/ 	.short	0x0100
        /*0422*/ 	.byte	0x05
	.zero		1


	//   ....[52]....
        /*0424*/ 	.word	0x00000e50
        /*0428*/ 	.word	0x000000ff
        /*042c*/ 	.word	0x00000198
        /*0430*/ 	.short	0x0100
        /*0432*/ 	.byte	0x05
	.zero		1


	//   ....[53]....
        /*0434*/ 	.word	0x00000e60
        /*0438*/ 	.word	0x000000ff
        /*043c*/ 	.word	0x000001a8
        /*0440*/ 	.short	0x0100
        /*0442*/ 	.byte	0x05
	.zero		1


	//   ....[54]....
        /*0444*/ 	.word	0x00001740
        /*0448*/ 	.word	0x00000003
        /*044c*/ 	.word	0x000001a0
        /*0450*/ 	.short	0x010a
        /*0452*/ 	.byte	0xff
	.zero		1


	//   ....[55]....
        /*0454*/ 	.word	0x00001770
        /*0458*/ 	.word	0x00000003
        /*045c*/ 	.word	0x00000190
        /*0460*/ 	.short	0x0101
        /*0462*/ 	.byte	0xff
	.zero		1


	//   ....[56]....
        /*0464*/ 	.word	0x00001840
        /*0468*/ 	.word	0x000000ff
        /*046c*/ 	.word	0x00000088
        /*0470*/ 	.short	0x010a
        /*0472*/ 	.byte	0x08
	.zero		1


	//   ....[57]....
        /*0474*/ 	.word	0x000018e0
        /*0478*/ 	.word	0x000000ff
        /*047c*/ 	.word	0x00000088
        /*0480*/ 	.short	0x010a
        /*0482*/ 	.byte	0x21
	.zero		1


	//   ....[58]....
        /*0484*/ 	.word	0x00001a30
        /*0488*/ 	.word	0x000000ff
        /*048c*/ 	.word	0x00000088
        /*0490*/ 	.short	0x010a
        /*0492*/ 	.byte	0x08
	.zero		1


	//   ....[59]....
        /*0494*/ 	.word	0x00001b40
        /*0498*/ 	.word	0x000000ff
        /*049c*/ 	.word	0x00000128
        /*04a0*/ 	.short	0x0101
        /*04a2*/ 	.byte	0x04
	.zero		1


	//   ....[60]....
        /*04a4*/ 	.word	0x00001b60
        /*04a8*/ 	.word	0x000000ff
        /*04ac*/ 	.word	0x00000088
        /*04b0*/ 	.short	0x010a
        /*04b2*/ 	.byte	0x08
	.zero		1


	//   ....[61]....
        /*04b4*/ 	.word	0x00001be0
        /*04b8*/ 	.word	0x000000ff
        /*04bc*/ 	.word	0x00000088
        /*04c0*/ 	.short	0x010a
        /*04c2*/ 	.byte	0x11
	.zero		1


	//   ....[62]....
        /*04c4*/ 	.word	0x00001d30
        /*04c8*/ 	.word	0x000000ff
        /*04cc*/ 	.word	0x00000088
        /*04d0*/ 	.short	0x010a
        /*04d2*/ 	.byte	0x08
	.zero		1


	//   ....[63]....
        /*04d4*/ 	.word	0x00001e70
        /*04d8*/ 	.word	0x00000002
        /*04dc*/ 	.word	0x00000130
        /*04e0*/ 	.short	0x010a
        /*04e2*/ 	.byte	0xff
	.zero		1


	//   ....[64]....
        /*04e4*/ 	.word	0x00001f30
        /*04e8*/ 	.word	0x00000002
        /*04ec*/ 	.word	0x00000000
        /*04f0*/ 	.short	0x0101
        /*04f2*/ 	.byte	0xff
	.zero		1


	//   ....[65]....
        /*04f4*/ 	.word	0x00002490
        /*04f8*/ 	.word	0x000000ff
        /*04fc*/ 	.word	0x00000000
        /*0500*/ 	.short	0x010a
        /*0502*/ 	.byte	0x05
	.zero		1


	//   ....[66]....
        /*0504*/ 	.word	0x00002520
        /*0508*/ 	.word	0x000000ff
        /*050c*/ 	.word	0x00000000
        /*0510*/ 	.short	0x010a
        /*0512*/ 	.byte	0x05
	.zero		1


	//   ....[67]....
        /*0514*/ 	.word	0x000025b0
        /*0518*/ 	.word	0x000000ff
        /*051c*/ 	.word	0x00000000
        /*0520*/ 	.short	0x010a
        /*0522*/ 	.byte	0x05
	.zero		1


	//   ....[68]....
        /*0524*/ 	.word	0x00002640
        /*0528*/ 	.word	0x000000ff
        /*052c*/ 	.word	0x00000000
        /*0530*/ 	.short	0x010a
        /*0532*/ 	.byte	0x05
	.zero		1


	//   ....[69]....
        /*0534*/ 	.word	0x000026d0
        /*0538*/ 	.word	0x000000ff
        /*053c*/ 	.word	0x00000000
        /*0540*/ 	.short	0x010a
        /*0542*/ 	.byte	0x05
	.zero		1


	//   ....[70]....
        /*0544*/ 	.word	0x00002760
        /*0548*/ 	.word	0x000000ff
        /*054c*/ 	.word	0x00000000
        /*0550*/ 	.short	0x010a
        /*0552*/ 	.byte	0x05
	.zero		1


	//   ....[71]....
        /*0554*/ 	.word	0x000027f0
        /*0558*/ 	.word	0x000000ff
        /*055c*/ 	.word	0x00000000
        /*0560*/ 	.short	0x010a
        /*0562*/ 	.byte	0x05
	.zero		1


	//   ....[72]....
        /*0564*/ 	.word	0x00002880
        /*0568*/ 	.word	0x000000ff
        /*056c*/ 	.word	0x00000000
        /*0570*/ 	.short	0x010a
        /*0572*/ 	.byte	0x05
	.zero		1


	//   ....[73]....
        /*0574*/ 	.word	0x00002910
        /*0578*/ 	.word	0x000000ff
        /*057c*/ 	.word	0x00000000
        /*0580*/ 	.short	0x010a
        /*0582*/ 	.byte	0x05
	.zero		1


	//   ....[74]....
        /*0584*/ 	.word	0x000029a0
        /*0588*/ 	.word	0x000000ff
        /*058c*/ 	.word	0x00000000
        /*0590*/ 	.short	0x010a
        /*0592*/ 	.byte	0x05
	.zero		1


	//   ....[75]....
        /*0594*/ 	.word	0x00002a30
        /*0598*/ 	.word	0x000000ff
        /*059c*/ 	.word	0x00000000
        /*05a0*/ 	.short	0x010a
        /*05a2*/ 	.byte	0x05
	.zero		1


	//   ....[76]....
        /*05a4*/ 	.word	0x00002ac0
        /*05a8*/ 	.word	0x000000ff
        /*05ac*/ 	.word	0x00000000
        /*05b0*/ 	.short	0x010a
        /*05b2*/ 	.byte	0x05
	.zero		1


	//   ....[77]....
        /*05b4*/ 	.word	0x00002b50
        /*05b8*/ 	.word	0x000000ff
        /*05bc*/ 	.word	0x00000000
        /*05c0*/ 	.short	0x010a
        /*05c2*/ 	.byte	0x05
	.zero		1


	//   ....[78]....
        /*05c4*/ 	.word	0x00002be0
        /*05c8*/ 	.word	0x000000ff
        /*05cc*/ 	.word	0x00000000
        /*05d0*/ 	.short	0x010a
        /*05d2*/ 	.byte	0x05
	.zero		1


	//   ....[79]....
        /*05d4*/ 	.word	0x00002c70
        /*05d8*/ 	.word	0x000000ff
        /*05dc*/ 	.word	0x00000000
        /*05e0*/ 	.short	0x010a
        /*05e2*/ 	.byte	0x05
	.zero		1


	//   ....[80]....
        /*05e4*/ 	.word	0x00002d00
        /*05e8*/ 	.word	0x000000ff
        /*05ec*/ 	.word	0x00000000
        /*05f0*/ 	.short	0x010a
        /*05f2*/ 	.byte	0x05
	.zero		1


	//   ....[81]....
        /*05f4*/ 	.word	0x00002da0
        /*05f8*/ 	.word	0x00000000
        /*05fc*/ 	.word	0x00000000
        /*0600*/ 	.short	0x010a
        /*0602*/ 	.byte	0xff
	.zero		1


	//   ....[82]....
        /*0604*/ 	.word	0x00002ec0
        /*0608*/ 	.word	0x00000000
        /*060c*/ 	.word	0x00000190
        /*0610*/ 	.short	0x010a
        /*0612*/ 	.byte	0xff
	.zero		1


	//   ....[83]....
        /*0614*/ 	.word	0x00002f20
        /*0618*/ 	.word	0x00000004
        /*061c*/ 	.word	0x00000000
        /*0620*/ 	.short	0x0101
        /*0622*/ 	.byte	0xff
	.zero		1


	//   ....[84]....
        /*0624*/ 	.word	0x00002f40
        /*0628*/ 	.word	0x000000ff
        /*062c*/ 	.word	0x00000140
        /*0630*/ 	.short	0x010a
        /*0632*/ 	.byte	0x05
	.zero		1


	//   ....[85]....
        /*0634*/ 	.word	0x00003060
        /*0638*/ 	.word	0x00000000
        /*063c*/ 	.word	0x00000130
        /*0640*/ 	.short	0x010a
        /*0642*/ 	.byte	0xff
	.zero		1


	//   ....[86]....
        /*0644*/ 	.word	0x00003170
        /*0648*/ 	.word	0x00000000
        /*064c*/ 	.word	0x00000000
        /*0650*/ 	.short	0x0101
        /*0652*/ 	.byte	0xff
	.zero		1


	//   ....[87]....
        /*0654*/ 	.word	0x00003200
        /*0658*/ 	.word	0x000000ff
        /*065c*/ 	.word	0x00000140
        /*0660*/ 	.short	0x0106
        /*0662*/ 	.byte	0x05
	.zero		1


	//   ....[88]....
        /*0664*/ 	.word	0x00003220
        /*0668*/ 	.word	0x000000ff
        /*066c*/ 	.word	0x00000140
        /*0670*/ 	.short	0x010a
        /*0672*/ 	.byte	0x05
	.zero		1


	//   ....[89]....
        /*0674*/ 	.word	0x000032b0
        /*0678*/ 	.word	0x000000ff
        /*067c*/ 	.word	0x00000140
        /*0680*/ 	.short	0x0106
        /*0682*/ 	.byte	0x04
	.zero		1


	//   ....[90]....
        /*0684*/ 	.word	0x000032f0
        /*0688*/ 	.word	0x00000000
        /*068c*/ 	.word	0x00000140
        /*0690*/ 	.short	0x010a
        /*0692*/ 	.byte	0xff
	.zero		1


	//   ....[91]....
        /*0694*/ 	.word	0x000037f0
        /*0698*/ 	.word	0x00000000
        /*069c*/ 	.word	0x00000130
        /*06a0*/ 	.short	0x010a
        /*06a2*/ 	.byte	0xff
	.zero		1


	//   ....[92]....
        /*06a4*/ 	.word	0x00003900
        /*06a8*/ 	.word	0x00000003
        /*06ac*/ 	.word	0x00000000
        /*06b0*/ 	.short	0x0101
        /*06b2*/ 	.byte	0xff
	.zero		1


	//   ....[93]....
        /*06b4*/ 	.word	0x00003910
        /*06b8*/ 	.word	0x000000ff
        /*06bc*/ 	.word	0x00000000
        /*06c0*/ 	.short	0x010a
        /*06c2*/ 	.byte	0x04
	.zero		1


	//   ....[94]....
        /*06c4*/ 	.word	0x00003930
        /*06c8*/ 	.word	0x000000ff
        /*06cc*/ 	.word	0x00000170
        /*06d0*/ 	.short	0x010a
        /*06d2*/ 	.byte	0x08
	.zero		1


	//   ....[95]....
        /*06d4*/ 	.word	0x00003a00
        /*06d8*/ 	.word	0x000000ff
        /*06dc*/ 	.word	0x00000000
        /*06e0*/ 	.short	0x010a
        /*06e2*/ 	.byte	0x07
	.zero		1


	//   ....[96]....
        /*06e4*/ 	.word	0x00003b40
        /*06e8*/ 	.word	0x000000ff
        /*06ec*/ 	.word	0x00000000
        /*06f0*/ 	.short	0x010a
        /*06f2*/ 	.byte	0x04
	.zero		1


	//   ....[97]....
        /*06f4*/ 	.word	0x00003d30
        /*06f8*/ 	.word	0x000000ff
        /*06fc*/ 	.word	0x00000000
        /*0700*/ 	.short	0x010a
        /*0702*/ 	.byte	0x05
	.zero		1


	//   ....[98]....
        /*0704*/ 	.word	0x00003dc0
        /*0708*/ 	.word	0x000000ff
        /*070c*/ 	.word	0x00000000
        /*0710*/ 	.short	0x010a
        /*0712*/ 	.byte	0x05
	.zero		1


	//   ....[99]....
        /*0714*/ 	.word	0x00003e50
        /*0718*/ 	.word	0x000000ff
        /*071c*/ 	.word	0x00000000
        /*0720*/ 	.short	0x010a
        /*0722*/ 	.byte	0x05
	.zero		1


	//   ....[100]....
        /*0724*/ 	.word	0x00003ee0
        /*0728*/ 	.word	0x000000ff
        /*072c*/ 	.word	0x00000000
        /*0730*/ 	.short	0x010a
        /*0732*/ 	.byte	0x07
	.zero		1


	//   ....[101]....
        /*0734*/ 	.word	0x00004320
        /*0738*/ 	.word	0x00000000
        /*073c*/ 	.word	0x00000130
        /*0740*/ 	.short	0x010a
        /*0742*/ 	.byte	0xff
	.zero		1


	//   ....[102]....
        /*0744*/ 	.word	0x00004410
        /*0748*/ 	.word	0x00000000
        /*074c*/ 	.word	0x00000000
        /*0750*/ 	.short	0x0101
        /*0752*/ 	.byte	0xff
	.zero		1


	//   ....[103]....
        /*0754*/ 	.word	0x00004730
        /*0758*/ 	.word	0x000000ff
        /*075c*/ 	.word	0x00000128
        /*0760*/ 	.short	0x010a
        /*0762*/ 	.byte	0x06
	.zero		1


	//   ....[104]....
        /*0764*/ 	.word	0x000048b0
        /*0768*/ 	.word	0x000000ff
        /*076c*/ 	.word	0x00000118
        /*0770*/ 	.short	0x010a
        /*0772*/ 	.byte	0x06
	.zero		1


	//   ....[105]....
        /*0774*/ 	.word	0x00004be0
        /*0778*/ 	.word	0x000000ff
        /*077c*/ 	.word	0x00000110
        /*0780*/ 	.short	0x010b
        /*0782*/ 	.byte	0x06
	.zero		1


	//   ....[106]....
        /*0784*/ 	.word	0x00004c00
        /*0788*/ 	.word	0x000000ff
        /*078c*/ 	.word	0x00000000
        /*0790*/ 	.short	0x0101
        /*0792*/ 	.byte	0x25
	.zero		1


	//   ....[107]....
        /*0794*/ 	.word	0x00004c40
        /*0798*/ 	.word	0x00000000
        /*079c*/ 	.word	0x00000118
        /*07a0*/ 	.short	0x010a
        /*07a2*/ 	.byte	0xff
	.zero		1


	//   ....[108]....
        /*07a4*/ 	.word	0x00004fb0
        /*07a8*/ 	.word	0x00000000
        /*07ac*/ 	.word	0x00000130
        /*07b0*/ 	.short	0x010a
        /*07b2*/ 	.byte	0xff
	.zero		1


	//   ....[109]....
        /*07b4*/ 	.word	0x000050c0
        /*07b8*/ 	.word	0x00000000
        /*07bc*/ 	.word	0x00000000
        /*07c0*/ 	.short	0x0101
        /*07c2*/ 	.byte	0xff
	.zero		1


	//   ....[110]....
        /*07c4*/ 	.word	0x00005a60
        /*07c8*/ 	.word	0x000000ff
        /*07cc*/ 	.word	0x00000110
        /*07d0*/ 	.short	0x010a
        /*07d2*/ 	.byte	0x2b
	.zero		1


	//   ....[111]....
        /*07d4*/ 	.word	0x00005a70
        /*07d8*/ 	.word	0x00000094
        /*07dc*/ 	.word	0x00000150
        /*07e0*/ 	.short	0x010a
        /*07e2*/ 	.byte	0xff
	.zero		1


	//   ....[112]....
        /*07e4*/ 	.word	0x00005c00
        /*07e8*/ 	.word	0x000000ff
        /*07ec*/ 	.word	0x00000110
        /*07f0*/ 	.short	0x010a
        /*07f2*/ 	.byte	0x2b
	.zero		1


	//   ....[113]....
        /*07f4*/ 	.word	0x00005d00
        /*07f8*/ 	.word	0x000000ff
        /*07fc*/ 	.word	0x00000000
        /*0800*/ 	.short	0x0101
        /*0802*/ 	.byte	0x04
	.zero		1


	//   ....[114]....
        /*0804*/ 	.word	0x00005d60
        /*0808*/ 	.word	0x00000094
        /*080c*/ 	.word	0x00000150
        /*0810*/ 	.short	0x010a
        /*0812*/ 	.byte	0xff
	.zero		1


	//   ....[115]....
        /*0814*/ 	.word	0x000060d0
        /*0818*/ 	.word	0x000000ff
        /*081c*/ 	.word	0x00000000
        /*0820*/ 	.short	0x0101
        /*0822*/ 	.byte	0x05
	.zero		1


	//   ....[116]....
        /*0824*/ 	.word	0x000072c0
        /*0828*/ 	.word	0x00000003
        /*082c*/ 	.word	0x000001a0
        /*0830*/ 	.short	0x010a
        /*0832*/ 	.byte	0xff
	.zero		1


	//   ....[117]....
        /*0834*/ 	.word	0x00007320
        /*0838*/ 	.word	0x00000002
        /*083c*/ 	.word	0x00000088
        /*0840*/ 	.short	0x010a
        /*0842*/ 	.byte	0xff
	.zero		1


	//   ....[118]....
        /*0844*/ 	.word	0x00007380
        /*0848*/ 	.word	0x00000002
        /*084c*/ 	.word	0x00000088
        /*0850*/ 	.short	0x010a
        /*0852*/ 	.byte	0xff
	.zero		1


	//   ....[119]....
        /*0854*/ 	.word	0x000073d0
        /*0858*/ 	.word	0x00000002
        /*085c*/ 	.word	0x00000130
        /*0860*/ 	.short	0x010a
        /*0862*/ 	.byte	0xff
	.zero		1


	//   ....[120]....
        /*0864*/ 	.word	0x00007430
        /*0868*/ 	.word	0x00000000
        /*086c*/ 	.word	0x00000000
        /*0870*/ 	.short	0x010a
        /*0872*/ 	.byte	0xff
	.zero		1


	//   ....[121]....
        /*0874*/ 	.word	0x00007490
        /*0878*/ 	.word	0x00000000
        /*087c*/ 	.word	0x00000000
        /*0880*/ 	.short	0x010a
        /*0882*/ 	.byte	0xff
	.zero		1


	//   ....[122]....
        /*0884*/ 	.word	0x000074f0
        /*0888*/ 	.word	0x00000000
        /*088c*/ 	.word	0x00000000
        /*0890*/ 	.short	0x010a
        /*0892*/ 	.byte	0xff
	.zero		1


	//   ....[123]....
        /*0894*/ 	.word	0x00007550
        /*0898*/ 	.word	0x00000000
        /*089c*/ 	.word	0x00000000
        /*08a0*/ 	.short	0x010a
        /*08a2*/ 	.byte	0xff
	.zero		1


	//   ....[124]....
        /*08a4*/ 	.word	0x000075b0
        /*08a8*/ 	.word	0x00000000
        /*08ac*/ 	.word	0x00000000
        /*08b0*/ 	.short	0x010a
        /*08b2*/ 	.byte	0xff
	.zero		1


	//   ....[125]....
        /*08b4*/ 	.word	0x00007610
        /*08b8*/ 	.word	0x00000000
        /*08bc*/ 	.word	0x00000000
        /*08c0*/ 	.short	0x010a
        /*08c2*/ 	.byte	0xff
	.zero		1


	//   ....[126]....
        /*08c4*/ 	.word	0x00007670
        /*08c8*/ 	.word	0x00000000
        /*08cc*/ 	.word	0x00000000
        /*08d0*/ 	.short	0x010a
        /*08d2*/ 	.byte	0xff
	.zero		1


	//   ....[127]....
        /*08d4*/ 	.word	0x000076d0
        /*08d8*/ 	.word	0x00000000
        /*08dc*/ 	.word	0x00000000
        /*08e0*/ 	.short	0x010a
        /*08e2*/ 	.byte	0xff
	.zero		1


	//   ....[128]....
        /*08e4*/ 	.word	0x00007730
        /*08e8*/ 	.word	0x00000000
        /*08ec*/ 	.word	0x00000000
        /*08f0*/ 	.short	0x010a
        /*08f2*/ 	.byte	0xff
	.zero		1


	//   ....[129]....
        /*08f4*/ 	.word	0x00007790
        /*08f8*/ 	.word	0x00000000
        /*08fc*/ 	.word	0x00000000
        /*0900*/ 	.short	0x010a
        /*0902*/ 	.byte	0xff
	.zero		1


	//   ....[130]....
        /*0904*/ 	.word	0x000077f0
        /*0908*/ 	.word	0x00000000
        /*090c*/ 	.word	0x00000000
        /*0910*/ 	.short	0x010a
        /*0912*/ 	.byte	0xff
	.zero		1


	//   ....[131]....
        /*0914*/ 	.word	0x00007850
        /*0918*/ 	.word	0x00000000
        /*091c*/ 	.word	0x00000000
        /*0920*/ 	.short	0x010a
        /*0922*/ 	.byte	0xff
	.zero		1


	//   ....[132]....
        /*0924*/ 	.word	0x000078b0
        /*0928*/ 	.word	0x00000000
        /*092c*/ 	.word	0x00000000
        /*0930*/ 	.short	0x010a
        /*0932*/ 	.byte	0xff
	.zero		1


	//   ....[133]....
        /*0934*/ 	.word	0x00007910
        /*0938*/ 	.word	0x00000000
        /*093c*/ 	.word	0x00000000
        /*0940*/ 	.short	0x010a
        /*0942*/ 	.byte	0xff
	.zero		1


	//   ....[134]....
        /*0944*/ 	.word	0x00007970
        /*0948*/ 	.word	0x00000000
        /*094c*/ 	.word	0x00000000
        /*0950*/ 	.short	0x010a
        /*0952*/ 	.byte	0xff
	.zero		1


	//   ....[135]....
        /*0954*/ 	.word	0x000079d0
        /*0958*/ 	.word	0x00000000
        /*095c*/ 	.word	0x00000000
        /*0960*/ 	.short	0x010a
        /*0962*/ 	.byte	0xff
	.zero		1


	//   ....[136]....
        /*0964*/ 	.word	0x00007a20
        /*0968*/ 	.word	0x00000000
        /*096c*/ 	.word	0x00000190
        /*0970*/ 	.short	0x010a
        /*0972*/ 	.byte	0xff
	.zero		1


	//   ....[137]....
        /*0974*/ 	.word	0x00007a80
        /*0978*/ 	.word	0x00000000
        /*097c*/ 	.word	0x00000140
        /*0980*/ 	.short	0x010a
        /*0982*/ 	.byte	0xff
	.zero		1


	//   ....[138]....
        /*0984*/ 	.word	0x00007ad0
        /*0988*/ 	.word	0x00000000
        /*098c*/ 	.word	0x00000130
        /*0990*/ 	.short	0x010a
        /*0992*/ 	.byte	0xff
	.zero		1


	//   ....[139]....
        /*0994*/ 	.word	0x00007b30
        /*0998*/ 	.word	0x00000000
        /*099c*/ 	.word	0x00000140
        /*09a0*/ 	.short	0x010a
        /*09a2*/ 	.byte	0xff
	.zero		1


	//   ....[140]....
        /*09a4*/ 	.word	0x00007b80
        /*09a8*/ 	.word	0x00000000
        /*09ac*/ 	.word	0x00000130
        /*09b0*/ 	.short	0x010a
        /*09b2*/ 	.byte	0xff
	.zero		1


	//   ....[141]....
        /*09b4*/ 	.word	0x00007be0
        /*09b8*/ 	.word	0x00000003
        /*09bc*/ 	.word	0x00000170
        /*09c0*/ 	.short	0x010a
        /*09c2*/ 	.byte	0xff
	.zero		1


	//   ....[142]....
        /*09c4*/ 	.word	0x00007c40
        /*09c8*/ 	.word	0x00000000
        /*09cc*/ 	.word	0x00000000
        /*09d0*/ 	.short	0x010a
        /*09d2*/ 	.byte	0xff
	.zero		1


	//   ....[143]....
        /*09d4*/ 	.word	0x00007ca0
        /*09d8*/ 	.word	0x00000000
        /*09dc*/ 	.word	0x00000000
        /*09e0*/ 	.short	0x010a
        /*09e2*/ 	.byte	0xff
	.zero		1


	//   ....[144]....
        /*09e4*/ 	.word	0x00007d00
        /*09e8*/ 	.word	0x00000000
        /*09ec*/ 	.word	0x00000000
        /*09f0*/ 	.short	0x010a
        /*09f2*/ 	.byte	0xff
	.zero		1


	//   ....[145]....
        /*09f4*/ 	.word	0x00007d60
        /*09f8*/ 	.word	0x00000000
        /*09fc*/ 	.word	0x00000000
        /*0a00*/ 	.short	0x010a
        /*0a02*/ 	.byte	0xff
	.zero		1


	//   ....[146]....
        /*0a04*/ 	.word	0x00007dc0
        /*0a08*/ 	.word	0x00000000
        /*0a0c*/ 	.word	0x00000000
        /*0a10*/ 	.short	0x010a
        /*0a12*/ 	.byte	0xff
	.zero		1


	//   ....[147]....
        /*0a14*/ 	.word	0x00007e10
        /*0a18*/ 	.word	0x00000000
        /*0a1c*/ 	.word	0x00000130
        /*0a20*/ 	.short	0x010a
        /*0a22*/ 	.byte	0xff
	.zero		1


	//   ....[148]....
        /*0a24*/ 	.word	0x00007e70
        /*0a28*/ 	.word	0x00000000
        /*0a2c*/ 	.word	0x00000128
        /*0a30*/ 	.short	0x010a
        /*0a32*/ 	.byte	0xff
	.zero		1


	//   ....[149]....
        /*0a34*/ 	.word	0x00007ed0
        /*0a38*/ 	.word	0x00000003
        /*0a3c*/ 	.word	0x00000118
        /*0a40*/ 	.short	0x010a
        /*0a42*/ 	.byte	0xff
	.zero		1


	//   ....[150]....
        /*0a44*/ 	.word	0x00007f20
        /*0a48*/ 	.word	0x00000000
        /*0a4c*/ 	.word	0x00000130
        /*0a50*/ 	.short	0x010a
        /*0a52*/ 	.byte	0xff
	.zero		1


	//   ....[151]....
        /*0a54*/ 	.word	0x00007f80
        /*0a58*/ 	.word	0x00000000
        /*0a5c*/ 	.word	0x00000110
        /*0a60*/ 	.short	0x010a
        /*0a62*/ 	.byte	0xff
	.zero		1


	//   ....[152]....
        /*0a64*/ 	.word	0x00007fd0
        /*0a68*/ 	.word	0x00000094
        /*0a6c*/ 	.word	0x00000150
        /*0a70*/ 	.short	0x010a
        /*0a72*/ 	.byte	0xff
	.zero		1


	//----- nvinfo : EIATTR_NUM_MBARRIERS
	.align		4
.L_47:
        /*0a74*/ 	.byte	0x03, 0x38
        /*0a76*/ 	.short	0x0036


	//----- nvinfo : EIATTR_EXIT_INSTR_OFFSETS
	.align		4
        /*0a78*/ 	.byte	0x04, 0x1c
        /*0a7a*/ 	.short	(.L_49 - .L_48)


	//   ....[0]....
.L_48:
        /*0a7c*/ 	.word	0x00002dd0


	//   ....[1]....
        /*0a80*/ 	.word	0x000032c0


	//   ....[2]....
        /*0a84*/ 	.word	0x00003320


	//   ....[3]....
        /*0a88*/ 	.word	0x00004140


	//   ....[4]....
        /*0a8c*/ 	.word	0x00004c70


	//   ....[5]....
        /*0a90*/ 	.word	0x00004cb0


	//   ....[6]....
        /*0a94*/ 	.word	0x000072b0


	//----- nvinfo : EIATTR_MAX_THREADS
	.align		4
.L_49:
        /*0a98*/ 	.byte	0x04, 0x05
        /*0a9a*/ 	.short	(.L_51 - .L_50)
.L_50:
        /*0a9c*/ 	.word	0x00000100
        /*0aa0*/ 	.word	0x00000001
        /*0aa4*/ 	.word	0x00000001


	//----- nvinfo : EIATTR_CRS_STACK_SIZE
	.align		4
.L_51:
        /*0aa8*/ 	.byte	0x04, 0x1e
        /*0aaa*/ 	.short	(.L_53 - .L_52)
.L_52:
        /*0aac*/ 	.word	0x00000000


	//----- nvinfo : EIATTR_CBANK_PARAM_SIZE
	.align		4
.L_53:
        /*0ab0*/ 	.byte	0x03, 0x19
        /*0ab2*/ 	.short	0x0800


	//----- nvinfo : EIATTR_PARAM_CBANK
	.align		4
        /*0ab4*/ 	.byte	0x04, 0x0a
        /*0ab6*/ 	.short	(.L_55 - .L_54)
	.align		4
.L_54:
        /*0ab8*/ 	.word	index@(.nv.constant0._ZN7cutlass13device_kernelINS_4gemm6kernel13GemmUniversalIN4cute5tupleIJiiiiEEENS1_10collective13CollectiveMmaINS1_35MainloopSm100TmaUmmaWarpSpecializedILi17ELi2ELi4ENS5_IJNS4_1CILi1EEESB_SB_EEEEENS5_IJNSA_ILi128EEENSA_ILi64EEESF_EEEaNS5_IJlSB_lEEEaSH_NS4_8TiledMMAINS4_8MMA_AtomIJNS4_15SM100_MMA_S8_SSIaaiLi128ELi64ELNS4_4UMMA5MajorE0ELSM_0ELNSL_8SaturateE0EEEEEENS4_6LayoutISC_NS5_IJNSA_ILi0EEESR_SR_EEEEENS5_IJNS4_10UnderscoreESU_SU_EEEEENS4_13SM90_TMA_LOADENS4_14ComposedLayoutINS4_7SwizzleILi2ELi4ELi3EEENS4_18smem_ptr_flag_bitsILi8EEENSQ_INS5_IJNSA_ILi8EEESF_EEENS5_IJSF_SB_EEEEEEEvNS4_8identityESX_S17_vS18_EENS_8epilogue10collective18CollectiveEpilogueINS1A_23Sm100TmaWarpSpecializedILi1ELi1ELi64ELb0ELb0EEEJSG_NS5_IJNSQ_ISE_SB_EENSQ_ISF_SB_EEEEEaSH_aSH_NS1A_6fusion15FusionCallbacksIS1E_NS1I_17LinearCombinationIaiaiLNS_15FloatRoundStyleE2EEESG_S1H_JEEENS4_5SM1004TMEM4LOAD26SM100_TMEM_LOAD_32dp32b64xESX_S17_NS4_39AutoVectorizingCopyWithAssumedAlignmentILi128EEENS4_14SM90_TMA_STOREES17_S1T_S1T_EEEvvEEEEvNT_6ParamsE)
        /*0abc*/ 	.short	0x0380
        /*0abe*/ 	.short	0x0800


	//----- nvinfo : EIATTR_SW_WAR
	.align		4
.L_55:
        /*0ac0*/ 	.byte	0x04, 0x36
        /*0ac2*/ 	.short	(.L_57 - .L_56)
.L_56:
        /*0ac4*/ 	.word	0x00000008
.L_57:


//--------------------- .nv.callgraph             --------------------------
	.section	.nv.callgraph,"",@"SHT_CUDA_CALLGRAPH"
	.align	4
	.sectionentsize	8
	.align		4
        /*0000*/ 	.word	0x00000000
	.align		4
        /*0004*/ 	.word	0xffffffff
	.align		4
        /*0008*/ 	.word	index@(_ZN7cutlass13device_kernelINS_4gemm6kernel13GemmUniversalIN4cute5tupleIJiiiiEEENS1_10collective13CollectiveMmaINS1_35MainloopSm100TmaUmmaWarpSpecializedILi17ELi2ELi4ENS5_IJNS4_1CILi1EEESB_SB_EEEEENS5_IJNSA_ILi128EEENSA_ILi64EEESF_EEEaNS5_IJlSB_lEEEaSH_NS4_8TiledMMAINS4_8MMA_AtomIJNS4_15SM100_MMA_S8_SSIaaiLi128ELi64ELNS4_4UMMA5MajorE0ELSM_0ELNSL_8SaturateE0EEEEEENS4_6LayoutISC_NS5_IJNSA_ILi0EEESR_SR_EEEEENS5_IJNS4_10UnderscoreESU_SU_EEEEENS4_13SM90_TMA_LOADENS4_14ComposedLayoutINS4_7SwizzleILi2ELi4ELi3EEENS4_18smem_ptr_flag_bitsILi8EEENSQ_INS5_IJNSA_ILi8EEESF_EEENS5_IJSF_SB_EEEEEEEvNS4_8identityESX_S17_vS18_EENS_8epilogue10collective18CollectiveEpilogueINS1A_23Sm100TmaWarpSpecializedILi1ELi1ELi64ELb0ELb0EEEJSG_NS5_IJNSQ_ISE_SB_EENSQ_ISF_SB_EEEEEaSH_aSH_NS1A_6fusion15FusionCallbacksIS1E_NS1I_17LinearCombinationIaiaiLNS_15FloatRoundStyleE2EEESG_S1H_JEEENS4_5SM1004TMEM4LOAD26SM100_TMEM_LOAD_32dp32b64xESX_S17_NS4_39AutoVectorizingCopyWithAssumedAlignmentILi128EEENS4_14SM90_TMA_STOREES17_S1T_S1T_EEEvvEEEEvNT_6ParamsE)
	.align		4
        /*000c*/ 	.word	index@(__assertfail)
	.align		4
        /*0010*/ 	.word	0x00000000
	.align		4
        /*0014*/ 	.word	0xfffffffe
	.align		4
        /*0018*/ 	.word	0x00000000
	.align		4
        /*001c*/ 	.word	0xfffffffd
	.align		4
        /*0020*/ 	.word	0x00000000
	.align		4
        /*0024*/ 	.word	0xfffffffc


//--------------------- .nv.constant4             --------------------------
	.section	.nv.constant4,"a",@progbits
	.align	8
	.align		8
.nv.constant4:
        /*0000*/ 	.dword	__assertfail
	.align		8
        /*0008*/ 	.dword	__unnamed_1
	.align		8
        /*0010*/ 	.dword	__unnamed_2
	.align		8
        /*0018*/ 	.dword	_ZN40_INTERNAL_578c304c_4_k_cu_58732d9f_252554cuda3std3__45__cpo5beginE
	.align		8
        /*0020*/ 	.dword	_ZN40_INTERNAL_578c304c_4_k_cu_58732d9f_252554cuda3std3__45__cpo3endE
	.align		8
        /*0028*/ 	.dword	_ZN40_INTERNAL_578c304c_4_k_cu_58732d9f_252554cuda3std3__45__cpo6cbeginE
	.align		8
        /*0030*/ 	.dword	_ZN40_INTERNAL_578c304c_4_k_cu_58732d9f_252554cuda3std3__45__cpo4cendE
	.align		8
        /*0038*/ 	.dword	_ZN40_INTERNAL_578c304c_4_k_cu_58732d9f_252554cuda3std3__442_GLOBAL__N__578c304c_4_k_cu_58732d9f_252556ignoreE
	.align		8
        /*0040*/ 	.dword	_ZN40_INTERNAL_578c304c_4_k_cu_58732d9f_252554cuda3std3__419piecewise_constructE
	.align		8
        /*0048*/ 	.dword	_ZN40_INTERNAL_578c304c_4_k_cu_58732d9f_252554cuda3std3__48in_placeE
	.align		8
        /*0050*/ 	.dword	_ZN40_INTERNAL_578c304c_4_k_cu_58732d9f_252554cuda3std6ranges3__45__cpo4swapE
	.align		8
        /*0058*/ 	.dword	_ZN40_INTERNAL_578c304c_4_k_cu_58732d9f_252554cuda3std6ranges3__45__cpo9iter_moveE
	.align		8
        /*0060*/ 	.dword	_ZN40_INTERNAL_578c304c_4_k_cu_58732d9f_252554cute7productE
	.align		8
        /*0068*/ 	.dword	_ZN40_INTERNAL_578c304c_4_k_cu_58732d9f_252554cute1_E
	.align		8
        /*0070*/ 	.dword	$str$25
	.align		8
        /*0078*/ 	.dword	$str$26
	.align		8
        /*0080*/ 	.dword	$str$27
	.align		8
        /*0088*/ 	.dword	$str$28


//--------------------- .text._ZN7cutlass13device_kernelINS_4gemm6kernel13GemmUniversalIN4cute5tupleIJiiiiEEENS1_10collective13CollectiveMmaINS1_35MainloopSm100TmaUmmaWarpSpecializedILi17ELi2ELi4ENS5_IJNS4_1CILi1EEESB_SB_EEEEENS5_IJNSA_ILi128EEENSA_ILi64EEESF_EEEaNS5_IJlSB_lEEEaSH_NS4_8TiledMMAINS4_8MMA_AtomIJNS4_15SM100_MMA_S8_SSIaaiLi128ELi64ELNS4_4UMMA5MajorE0ELSM_0ELNSL_8SaturateE0EEEEEENS4_6LayoutISC_NS5_IJNSA_ILi0EEESR_SR_EEEEENS5_IJNS4_10UnderscoreESU_SU_EEEEENS4_13SM90_TMA_LOADENS4_14ComposedLayoutINS4_7SwizzleILi2ELi4ELi3EEENS4_18smem_ptr_flag_bitsILi8EEENSQ_INS5_IJNSA_ILi8EEESF_EEENS5_IJSF_SB_EEEEEEEvNS4_8identityESX_S17_vS18_EENS_8epilogue10collective18CollectiveEpilogueINS1A_23Sm100TmaWarpSpecializedILi1ELi1ELi64ELb0ELb0EEEJSG_NS5_IJNSQ_ISE_SB_EENSQ_ISF_SB_EEEEEaSH_aSH_NS1A_6fusion15FusionCallbacksIS1E_NS1I_17LinearCombinationIaiaiLNS_15FloatRoundStyleE2EEESG_S1H_JEEENS4_5SM1004TMEM4LOAD26SM100_TMEM_LOAD_32dp32b64xESX_S17_NS4_39AutoVectorizingCopyWithAssumedAlignmentILi128EEENS4_14SM90_TMA_STOREES17_S1T_S1T_EEEvvEEEEvNT_6ParamsE --------------------------
	.section	.text._ZN7cutlass13device_kernelINS_4gemm6kernel13GemmUniversalIN4cute5tupleIJiiiiEEENS1_10collective13CollectiveMmaINS1_35MainloopSm100TmaUmmaWarpSpecializedILi17ELi2ELi4ENS5_IJNS4_1CILi1EEESB_SB_EEEEENS5_IJNSA_ILi128EEENSA_ILi64EEESF_EEEaNS5_IJlSB_lEEEaSH_NS4_8TiledMMAINS4_8MMA_AtomIJNS4_15SM100_MMA_S8_SSIaaiLi128ELi64ELNS4_4UMMA5MajorE0ELSM_0ELNSL_8SaturateE0EEEEEENS4_6LayoutISC_NS5_IJNSA_ILi0EEESR_SR_EEEEENS5_IJNS4_10UnderscoreESU_SU_EEEEENS4_13SM90_TMA_LOADENS4_14ComposedLayoutINS4_7SwizzleILi2ELi4ELi3EEENS4_18smem_ptr_flag_bitsILi8EEENSQ_INS5_IJNSA_ILi8EEESF_EEENS5_IJSF_SB_EEEEEEEvNS4_8identityESX_S17_vS18_EENS_8epilogue10collective18CollectiveEpilogueINS1A_23Sm100TmaWarpSpecializedILi1ELi1ELi64ELb0ELb0EEEJSG_NS5_IJNSQ_ISE_SB_EENSQ_ISF_SB_EEEEEaSH_aSH_NS1A_6fusion15FusionCallbacksIS1E_NS1I_17LinearCombinationIaiaiLNS_15FloatRoundStyleE2EEESG_S1H_JEEENS4_5SM1004TMEM4LOAD26SM100_TMEM_LOAD_32dp32b64xESX_S17_NS4_39AutoVectorizingCopyWithAssumedAlignmentILi128EEENS4_14SM90_TMA_STOREES17_S1T_S1T_EEEvvEEEEvNT_6ParamsE,"ax",@progbits
	.align	128
.text._ZN7cutlass13device_kernelINS_4gemm6kernel13GemmUniversalIN4cute5tupleIJiiiiEEENS1_10collective13CollectiveMmaINS1_35MainloopSm100TmaUmmaWarpSpecializedILi17ELi2ELi4ENS5_IJNS4_1CILi1EEESB_SB_EEEEENS5_IJNSA_ILi128EEENSA_ILi64EEESF_EEEaNS5_IJlSB_lEEEaSH_NS4_8TiledMMAINS4_8MMA_AtomIJNS4_15SM100_MMA_S8_SSIaaiLi128ELi64ELNS4_4UMMA5MajorE0ELSM_0ELNSL_8SaturateE0EEEEEENS4_6LayoutISC_NS5_IJNSA_ILi0EEESR_SR_EEEEENS5_IJNS4_10UnderscoreESU_SU_EEEEENS4_13SM90_TMA_LOADENS4_14ComposedLayoutINS4_7SwizzleILi2ELi4ELi3EEENS4_18smem_ptr_flag_bitsILi8EEENSQ_INS5_IJNSA_ILi8EEESF_EEENS5_IJSF_SB_EEEEEEEvNS4_8identityESX_S17_vS18_EENS_8epilogue10collective18CollectiveEpilogueINS1A_23Sm100TmaWarpSpecializedILi1ELi1ELi64ELb0ELb0EEEJSG_NS5_IJNSQ_ISE_SB_EENSQ_ISF_SB_EEEEEaSH_aSH_NS1A_6fusion15FusionCallbacksIS1E_NS1I_17LinearCombinationIaiaiLNS_15FloatRoundStyleE2EEESG_S1H_JEEENS4_5SM1004TMEM4LOAD26SM100_TMEM_LOAD_32dp32b64xESX_S17_NS4_39AutoVectorizingCopyWithAssumedAlignmentILi128EEENS4_14SM90_TMA_STOREES17_S1T_S1T_EEEvvEEEEvNT_6ParamsE:
        .type           _ZN7cutlass13device_kernelINS_4gemm6kernel13GemmUniversalIN4cute5tupleIJiiiiEEENS1_10collective13CollectiveMmaINS1_35MainloopSm100TmaUmmaWarpSpecializedILi17ELi2ELi4ENS5_IJNS4_1CILi1EEESB_SB_EEEEENS5_IJNSA_ILi128EEENSA_ILi64EEESF_EEEaNS5_IJlSB_lEEEaSH_NS4_8TiledMMAINS4_8MMA_AtomIJNS4_15SM100_MMA_S8_SSIaaiLi128ELi64ELNS4_4UMMA5MajorE0ELSM_0ELNSL_8SaturateE0EEEEEENS4_6LayoutISC_NS5_IJNSA_ILi0EEESR_SR_EEEEENS5_IJNS4_10UnderscoreESU_SU_EEEEENS4_13SM90_TMA_LOADENS4_14ComposedLayoutINS4_7SwizzleILi2ELi4ELi3EEENS4_18smem_ptr_flag_bitsILi8EEENSQ_INS5_IJNSA_ILi8EEESF_EEENS5_IJSF_SB_EEEEEEEvNS4_8identityESX_S17_vS18_EENS_8epilogue10collective18CollectiveEpilogueINS1A_23Sm100TmaWarpSpecializedILi1ELi1ELi64ELb0ELb0EEEJSG_NS5_IJNSQ_ISE_SB_EENSQ_ISF_SB_EEEEEaSH_aSH_NS1A_6fusion15FusionCallbacksIS1E_NS1I_17LinearCombinationIaiaiLNS_15FloatRoundStyleE2EEESG_S1H_JEEENS4_5SM1004TMEM4LOAD26SM100_TMEM_LOAD_32dp32b64xESX_S17_NS4_39AutoVectorizingCopyWithAssumedAlignmentILi128EEENS4_14SM90_TMA_STOREES17_S1T_S1T_EEEvvEEEEvNT_6ParamsE,@function
        .size           _ZN7cutlass13device_kernelINS_4gemm6kernel13GemmUniversalIN4cute5tupleIJiiiiEEENS1_10collective13CollectiveMmaINS1_35MainloopSm100TmaUmmaWarpSpecializedILi17ELi2ELi4ENS5_IJNS4_1CILi1EEESB_SB_EEEEENS5_IJNSA_ILi128EEENSA_ILi64EEESF_EEEaNS5_IJlSB_lEEEaSH_NS4_8TiledMMAINS4_8MMA_AtomIJNS4_15SM100_MMA_S8_SSIaaiLi128ELi64ELNS4_4UMMA5MajorE0ELSM_0ELNSL_8SaturateE0EEEEEENS4_6LayoutISC_NS5_IJNSA_ILi0EEESR_SR_EEEEENS5_IJNS4_10UnderscoreESU_SU_EEEEENS4_13SM90_TMA_LOADENS4_14ComposedLayoutINS4_7SwizzleILi2ELi4ELi3EEENS4_18smem_ptr_flag_bitsILi8EEENSQ_INS5_IJNSA_ILi8EEESF_EEENS5_IJSF_SB_EEEEEEEvNS4_8identityESX_S17_vS18_EENS_8epilogue10collective18CollectiveEpilogueINS1A_23Sm100TmaWarpSpecializedILi1ELi1ELi64ELb0ELb0EEEJSG_NS5_IJNSQ_ISE_SB_EENSQ_ISF_SB_EEEEEaSH_aSH_NS1A_6fusion15FusionCallbacksIS1E_NS1I_17LinearCombinationIaiaiLNS_15FloatRoundStyleE2EEESG_S1H_JEEENS4_5SM1004TMEM4LOAD26SM100_TMEM_LOAD_32dp32b64xESX_S17_NS4_39AutoVectorizingCopyWithAssumedAlignmentILi128EEENS4_14SM90_TMA_STOREES17_S1T_S1T_EEEvvEEEEvNT_6ParamsE,(.L_x_168 - _ZN7cutlass13device_kernelINS_4gemm6kernel13GemmUniversalIN4cute5tupleIJiiiiEEENS1_10collective13CollectiveMmaINS1_35MainloopSm100TmaUmmaWarpSpecializedILi17ELi2ELi4ENS5_IJNS4_1CILi1EEESB_SB_EEEEENS5_IJNSA_ILi128EEENSA_ILi64EEESF_EEEaNS5_IJlSB_lEEEaSH_NS4_8TiledMMAINS4_8MMA_AtomIJNS4_15SM100_MMA_S8_SSIaaiLi128ELi64ELNS4_4UMMA5MajorE0ELSM_0ELNSL_8SaturateE0EEEEEENS4_6LayoutISC_NS5_IJNSA_ILi0EEESR_SR_EEEEENS5_IJNS4_10UnderscoreESU_SU_EEEEENS4_13SM90_TMA_LOADENS4_14ComposedLayoutINS4_7SwizzleILi2ELi4ELi3EEENS4_18smem_ptr_flag_bitsILi8EEENSQ_INS5_IJNSA_ILi8EEESF_EEENS5_IJSF_SB_EEEEEEEvNS4_8identityESX_S17_vS18_EENS_8epilogue10collective18CollectiveEpilogueINS1A_23Sm100TmaWarpSpecializedILi1ELi1ELi64ELb0ELb0EEEJSG_NS5_IJNSQ_ISE_SB_EENSQ_ISF_SB_EEEEEaSH_aSH_NS1A_6fusion15FusionCallbacksIS1E_NS1I_17LinearCombinationIaiaiLNS_15FloatRoundStyleE2EEESG_S1H_JEEENS4_5SM1004TMEM4LOAD26SM100_TMEM_LOAD_32dp32b64xESX_S17_NS4_39AutoVectorizingCopyWithAssumedAlignmentILi128EEENS4_14SM90_TMA_STOREES17_S1T_S1T_EEEvvEEEEvNT_6ParamsE)
        .other          _ZN7cutlass13device_kernelINS_4gemm6kernel13GemmUniversalIN4cute5tupleIJiiiiEEENS1_10collective13CollectiveMmaINS1_35MainloopSm100TmaUmmaWarpSpecializedILi17ELi2ELi4ENS5_IJNS4_1CILi1EEESB_SB_EEEEENS5_IJNSA_ILi128EEENSA_ILi64EEESF_EEEaNS5_IJlSB_lEEEaSH_NS4_8TiledMMAINS4_8MMA_AtomIJNS4_15SM100_MMA_S8_SSIaaiLi128ELi64ELNS4_4UMMA5MajorE0ELSM_0ELNSL_8SaturateE0EEEEEENS4_6LayoutISC_NS5_IJNSA_ILi0EEESR_SR_EEEEENS5_IJNS4_10UnderscoreESU_SU_EEEEENS4_13SM90_TMA_LOADENS4_14ComposedLayoutINS4_7SwizzleILi2ELi4ELi3EEENS4_18smem_ptr_flag_bitsILi8EEENSQ_INS5_IJNSA_ILi8EEESF_EEENS5_IJSF_SB_EEEEEEEvNS4_8identityESX_S17_vS18_EENS_8epilogue10collective18CollectiveEpilogueINS1A_23Sm100TmaWarpSpecializedILi1ELi1ELi64ELb0ELb0EEEJSG_NS5_IJNSQ_ISE_SB_EENSQ_ISF_SB_EEEEEaSH_aSH_NS1A_6fusion15FusionCallbacksIS1E_NS1I_17LinearCombinationIaiaiLNS_15FloatRoundStyleE2EEESG_S1H_JEEENS4_5SM1004TMEM4LOAD26SM100_TMEM_LOAD_32dp32b64xESX_S17_NS4_39AutoVectorizingCopyWithAssumedAlignmentILi128EEENS4_14SM90_TMA_STOREES17_S1T_S1T_EEEvvEEEEvNT_6ParamsE,@"STO_CUDA_ENTRY STV_DEFAULT"
_ZN7cutlass13device_kernelINS_4gemm6kernel13GemmUniversalIN4cute5tupleIJiiiiEEENS1_10collective13CollectiveMmaINS1_35MainloopSm100TmaUmmaWarpSpecializedILi17ELi2ELi4ENS5_IJNS4_1CILi1EEESB_SB_EEEEENS5_IJNSA_ILi128EEENSA_ILi64EEESF_EEEaNS5_IJlSB_lEEEaSH_NS4_8TiledMMAINS4_8MMA_AtomIJNS4_15SM100_MMA_S8_SSIaaiLi128ELi64ELNS4_4UMMA5MajorE0ELSM_0ELNSL_8SaturateE0EEEEEENS4_6LayoutISC_NS5_IJNSA_ILi0EEESR_SR_EEEEENS5_IJNS4_10UnderscoreESU_SU_EEEEENS4_13SM90_TMA_LOADENS4_14ComposedLayoutINS4_7SwizzleILi2ELi4ELi3EEENS4_18smem_ptr_flag_bitsILi8EEENSQ_INS5_IJNSA_ILi8EEESF_EEENS5_IJSF_SB_EEEEEEEvNS4_8identityESX_S17_vS18_EENS_8epilogue10collective18CollectiveEpilogueINS1A_23Sm100TmaWarpSpecializedILi1ELi1ELi64ELb0ELb0EEEJSG_NS5_IJNSQ_ISE_SB_EENSQ_ISF_SB_EEEEEaSH_aSH_NS1A_6fusion15FusionCallbacksIS1E_NS1I_17LinearCombinationIaiaiLNS_15FloatRoundStyleE2EEESG_S1H_JEEENS4_5SM1004TMEM4LOAD26SM100_TMEM_LOAD_32dp32b64xESX_S17_NS4_39AutoVectorizingCopyWithAssumedAlignmentILi128EEENS4_14SM90_TMA_STOREES17_S1T_S1T_EEEvvEEEEvNT_6ParamsE:
[----:B------:R-:W1:Y:S01]  /*0000*/  LDC R1, c[0x0][0x37c] ;  /* 0x0000df00ff017b82 */ /* 0x000e620000000800 */
[----:B------:R-:W2:Y:S01]  /*0010*/  S2R R176, SR_TID.X ;  /* 0x0000000000b07919 */ /* 0x000ea20000002100 */
[----:B------:R-:W3:Y:S01]  /*0020*/  LDCU.64 UR4, c[0x0][0x890] ;  /* 0x00011200ff0477ac */ /* 0x000ee20008000a00 */
[----:B------:R-:W-:Y:S02]  /*0030*/  PRMT R168, RZ, 0x7610, R168 ;  /* 0x00007610ffa87816 */ /* 0x000fe400000000a8 */
[----:B------:R-:W-:Y:S01]  /*0040*/  ELECT P5, URZ, PT ;  /* 0x0000000000ff782f */ /* 0x000fe200038a0000 */
[----:B------:R-:W4:Y:S01]  /*0050*/  LDCU.64 UR40, c[0x0][0x358] ;  /* 0x00006b00ff2877ac */ /* 0x000f220008000a00 */
[----:B---3--:R-:W-:-:S04]  /*0060*/  UISETP.NE.U32.AND UP0, UPT, UR4, URZ, UPT ;  /* 0x000000ff0400728c */ /* 0x008fc8000bf05070 */
[----:B------:R-:W-:Y:S01]  /*0070*/  UISETP.NE.AND.EX UP0, UPT, UR5, URZ, UPT, UP0 ;  /* 0x000000ff0500728c */ /* 0x000fe2000bf05300 */
[----:B--2---:R-:W-:-:S05]  /*0080*/  SHF.R.U32.HI R181, RZ, 0x5, R176 ;  /* 0x00000005ffb57819 */ /* 0x004fca00000116b0 */
[----:B------:R-:W2:Y:S02]  /*0090*/  SHFL.IDX PT, R0, R181, RZ, 0x1f ;  /* 0x00001fffb5007589 */ /* 0x000ea400000e0000 */
[----:B--2---:R-:W-:Y:S01]  /*00a0*/  R2UR UR8, R0 ;  /* 0x00000000000872ca */ /* 0x004fe200000e0000 */
[----:B-1--4-:R-:W-:-:S14]  /*00b0*/  BRA.U UP0, `(.L_x_0) ;  /* 0x00000001002c7547 */ /* 0x012fdc000b800000 */
[----:B------:R-:W1:Y:S02]  /*00c0*/  LDCU.64 UR6, c[0x0][0x888] ;  /* 0x00011100ff0677ac */ /* 0x000e640008000a00 */
[----:B-1----:R-:W-:-:S04]  /*00d0*/  UISETP.NE.U32.AND UP0, UPT, UR6, URZ, UPT ;  /* 0x000000ff0600728c */ /* 0x002fc8000bf05070 */
[----:B------:R-:W-:-:S09]  /*00e0*/  UISETP.NE.AND.EX UP0, UPT, UR7, URZ, UPT, UP0 ;  /* 0x000000ff0700728c */ /* 0x000fd2000bf05300 */
[----:B------:R-:W-:Y:S05]  /*00f0*/  BRA.U !UP0, `(.L_x_1) ;  /* 0x0000000108107547 */ /* 0x000fea000b800000 */
[----:B------:R-:W1:Y:S02]  /*0100*/  LDC.64 R80, c[0x0][0x888] ;  /* 0x00022200ff507b82 */ /* 0x000e640000000a00 */
[----:B-1----:R1:W5:Y:S01]  /*0110*/  LDG.E R80, desc[UR40][R80.64] ;  /* 0x0000002850507981 */ /* 0x002362000c1e1900 */
[----:B------:R-:W-:Y:S01]  /*0120*/  HFMA2 R168, -RZ, RZ, 0, 5.9604644775390625e-08 ;  /* 0x00000001ffa87431 */ /* 0x000fe200000001ff */
[----:B------:R-:W-:Y:S05]  /*0130*/  BRA `(.L_x_0) ;  /* 0x00000000000c7947 */ /* 0x000fea0003800000 */
.L_x_1:
[----:B------:R-:W1:Y:S01]  /*0140*/  LDCU UR6, c[0x0][0x880] ;  /* 0x00011000ff0677ac */ /* 0x000e620008000800 */
[----:B------:R-:W-:Y:S01]  /*0150*/  HFMA2 R168, -RZ, RZ, 0, 5.9604644775390625e-08 ;  /* 0x00000001ffa87431 */ /* 0x000fe200000001ff */
[----:B-1----:R-:W-:-:S07]  /*0160*/  MOV R80, UR6 ;  /* 0x0000000600507c02 */ /* 0x002fce0008000f00 */
.L_x_0:
[----:B------:R-:W2:Y:S02]  /*0170*/  LDCU.64 UR6, c[0x0][0x8b0] ;  /* 0x00011600ff0677ac */ /* 0x000ea40008000a00 */
[----:B--2---:R-:W-:-:S04]  /*0180*/  UISETP.NE.U32.AND UP0, UPT, UR6, URZ, UPT ;  /* 0x000000ff0600728c */ /* 0x004fc8000bf05070 */
[----:B------:R-:W-:-:S09]  /*0190*/  UISETP.NE.AND.EX UP0, UPT, UR7, URZ, UPT, UP0 ;  /* 0x000000ff0700728c */ /* 0x000fd2000bf05300 */
[----:B------:R-:W-:Y:S05]  /*01a0*/  BRA.U UP0, `(.L_x_2) ;  /* 0x0000000100247547 */ /* 0x000fea000b800000 */
[----:B------:R-:W2:Y:S02]  /*01b0*/  LDCU.64 UR6, c[0x0][0x8a8] ;  /* 0x00011500ff0677ac */ /* 0x000ea40008000a00 */
[----:B--2---:R-:W-:-:S04]  /*01c0*/  UISETP.NE.U32.AND UP0, UPT, UR6, URZ, UPT ;  /* 0x000000ff0600728c */ /* 0x004fc8000bf05070 */
[----:B------:R-:W-:-:S09]  /*01d0*/  UISETP.NE.AND.EX UP0, UPT, UR7, URZ, UPT, UP0 ;  /* 0x000000ff0700728c */ /* 0x000fd2000bf05300 */
[----:B------:R-:W-:Y:S05]  /*01e0*/  BRA.U !UP0, `(.L_x_3) ;  /* 0x00000001080c7547 */ /* 0x000fea000b800000 */
[----:B------:R-:W2:Y:S02]  /*01f0*/  LDC.64 R78, c[0x0][0x8a8] ;  /* 0x00022a00ff4e7b82 */ /* 0x000ea40000000a00 */
[----:B--2---:R2:W5:Y:S01]  /*0200*/  LDG.E R78, desc[UR40][R78.64] ;  /* 0x000000284e4e7981 */ /* 0x004562000c1e1900 */
[----:B------:R-:W-:Y:S05]  /*0210*/  BRA `(.L_x_2) ;  /* 0x0000000000087947 */ /* 0x000fea0003800000 */
.L_x_3:
[----:B------:R-:W2:Y:S02]  /*0220*/  LDCU UR6, c[0x0][0x8a0] ;  /* 0x00011400ff0677ac */ /* 0x000ea40008000800 */
[----:B--2---:R-:W-:Y:S02]  /*0230*/  MOV R78, UR6 ;  /* 0x00000006004e7c02 */ /* 0x004fe40008000f00 */
.L_x_2:
[----:B------:R-:W-:Y:S01]  /*0240*/  IMAD.U32 R0, RZ, RZ, UR8 ;  /* 0x00000008ff007e24 */ /* 0x000fe2000f8e00ff */
[----:B------:R-:W-:Y:S04]  /*0250*/  BSSY.RECONVERGENT B0, `(.L_x_4) ;  /* 0x000000c000007945 */ /* 0x000fe80003800200 */
[C---:B------:R-:W-:Y:S02]  /*0260*/  ISETP.NE.OR P1, PT, R0.reuse, 0x1, !P5 ;  /* 0x000000010000780c */ /* 0x040fe40006f25670 */
[----:B------:R-:W-:-:S11]  /*0270*/  ISETP.NE.OR P0, PT, R0, 0x3, !P5 ;  /* 0x000000030000780c */ /* 0x000fd60006f05670 */
[----:B------:R-:W-:Y:S05]  /*0280*/  @P1 BRA `(.L_x_5) ;  /* 0x0000000000201947 */ /* 0x000fea0003800000 */
[----:B------:R-:W3:Y:S02]  /*0290*/  LDCU.64 UR6, c[0x0][0x348] ;  /* 0x00006900ff0677ac */ /* 0x000ee40008000a00 */
[----:B---3--:R-:W-:Y:S02]  /*02a0*/  UIADD3 UR10, UP1, UPT, UR6, 0x80, URZ ;  /* 0x00000080060a7890 */ /* 0x008fe4000ff3e0ff */
[----:B------:R-:W-:Y:S02]  /*02b0*/  UIADD3 UR6, UP0, UPT, UR6, 0x180, URZ ;  /* 0x0000018006067890 */ /* 0x000fe4000ff1e0ff */
[----:B------:R-:W-:Y:S02]  /*02c0*/  UIADD3.X UR11, UPT, UPT, URZ, UR7, URZ, UP1, !UPT ;  /* 0x00000007ff0b7290 */ /* 0x000fe40008ffe4ff */
[----:B------:R-:W-:-:S07]  /*02d0*/  UIADD3.X UR7, UPT, UPT, URZ, UR7, URZ, UP0, !UPT ;  /* 0x00000007ff077290 */ /* 0x000fce00087fe4ff */
[----:B------:R3:W-:Y:S02]  /*02e0*/  UTMACCTL.PF [UR10] ;  /* 0x000000000a0079b9 */ /* 0x0007e40008040000 */
[----:B------:R3:W-:Y:S02]  /*02f0*/  UTMACCTL.PF [UR6] ;  /* 0x00000000060079b9 */ /* 0x0007e40008040000 */
[----:B---3--:R-:W-:Y:S01]  /*0300*/  NOP ;  /* 0x0000000000007918 */ /* 0x008fe20000000000 */
.L_x_5:
[----:B------:R-:W-:Y:S05]  /*0310*/  BSYNC.RECONVERGENT B0 ;  /* 0x0000000000007941 */ /* 0x000fea0003800200 */
.L_x_4:
[----:B------:R-:W-:Y:S04]  /*0320*/  BSSY.RECONVERGENT B0, `(.L_x_6) ;  /* 0x000000a000007945 */ /* 0x000fe80003800200 */
        /* <DEDUP_REMOVED lines=9> */
.L_x_7:
[----:B------:R-:W-:Y:S05]  /*03c0*/  BSYNC.RECONVERGENT B0 ;  /* 0x0000000000007941 */ /* 0x000fea0003800200 */
.L_x_6:
[----:B------:R-:W3:Y:S01]  /*03d0*/  LDCU.64 UR6, c[0x0][0x888] ;  /* 0x00011100ff0677ac */ /* 0x000ee20008000a00 */
[----:B------:R-:W-:Y:S02]  /*03e0*/  UISETP.EQ.U32.AND UP1, UPT, UR4, URZ, UPT ;  /* 0x000000ff0400728c */ /* 0x000fe4000bf22070 */
[----:B------:R-:W-:Y:S02]  /*03f0*/  UPLOP3.LUT UP2, UPT, UPT, UPT, UPT, 0x80, 0x8 ;  /* 0x000000000008789c */ /* 0x000fe40003f4f070 */
[----:B---3--:R-:W-:-:S04]  /*0400*/  UISETP.NE.U32.AND UP0, UPT, UR6, URZ, UPT ;  /* 0x000000ff0600728c */ /* 0x008fc8000bf05070 */
[----:B------:R-:W-:-:S04]  /*0410*/  UISETP.NE.AND.EX UP0, UPT, UR7, URZ, UPT, UP0 ;  /* 0x000000ff0700728c */ /* 0x000fc8000bf05300 */
[----:B------:R-:W-:-:S04]  /*0420*/  UISETP.EQ.OR.EX UP3, UPT, UR5, URZ, !UP0, UP1 ;  /* 0x000000ff0500728c */ /* 0x000fc8000c762710 */
[----:B------:R-:W-:-:S05]  /*0430*/  UP2UR UR44, UPR, URZ, 0x8 ;  /* 0x00000008ff2c7883 */ /* 0x000fca0008000000 */
[----:B------:R-:W-:Y:S07]  /*0440*/  BRA.U !UP3, `(.L_x_8) ;  /* 0x000000010b207547 */ /* 0x000fee000b800000 */
[----:B-----5:R-:W-:Y:S01]  /*0450*/  R2UR UR6, R80 ;  /* 0x00000000500672ca */ /* 0x020fe200000e0000 */
[----:B------:R-:W-:Y:S02]  /*0460*/  UISETP.NE.U32.AND UP2, UPT, UR4, URZ, UPT ;  /* 0x000000ff0400728c */ /* 0x000fe4000bf45070 */
[----:B------:R-:W-:Y:S02]  /*0470*/  USEL UR4, URZ, 0xffffffff, UP0 ;  /* 0xffffffffff047887 */ /* 0x000fe40008000000 */
[----:B------:R-:W-:-:S08]  /*0480*/  UISETP.NE.AND.EX UP2, UPT, UR5, URZ, UPT, UP2 ;  /* 0x000000ff0500728c */ /* 0x000fd0000bf45320 */
[----:B------:R-:W-:-:S04]  /*0490*/  UISETP.NE.AND UP1, UPT, UR6, URZ, UPT ;  /* 0x000000ff0600728c */ /* 0x000fc8000bf25270 */
[----:B------:R-:W-:-:S04]  /*04a0*/  @!UP2 USEL UR4, URZ, 0xffffffff, UP1 ;  /* 0xffffffffff04a887 */ /* 0x000fc80008800000 */
[----:B------:R-:W-:-:S04]  /*04b0*/  ULOP3.LUT UR4, UR4, 0x1, URZ, 0xc0, !UPT ;  /* 0x0000000104047892 */ /* 0x000fc8000f8ec0ff */
[----:B------:R-:W-:-:S11]  /*04c0*/  UISETP.NE.U32.AND UP2, UPT, UR4, 0x1, UPT ;  /* 0x000000010400788c */ /* 0x000fd6000bf45070 */
.L_x_8:
[----:B------:R-:W3:Y:S01]  /*04d0*/  SHFL.IDX PT, R2, R181, RZ, 0x1f ;  /* 0x00001fffb5027589 */ /* 0x000ee200000e0000 */
[----:B------:R-:W-:-:S04]  /*04e0*/  UISETP.NE.AND UP1, UPT, UR8, 0x2, UPT ;  /* 0x000000020800788c */ /* 0x000fc8000bf25270 */
[----:B------:R-:W-:Y:S01]  /*04f0*/  USEL UR13, URZ, 0x1, UP1 ;  /* 0x00000001ff0d7887 */ /* 0x000fe20008800000 */
[----:B---3--:R-:W-:-:S13]  /*0500*/  ISETP.NE.AND P0, PT, R2, RZ, PT ;  /* 0x000000ff0200720c */ /* 0x008fda0003f05270 */
[----:B------:R-:W-:Y:S05]  /*0510*/  @P0 BRA `(.L_x_9) ;  /* 0x0000000000bc0947 */ /* 0x000fea0003800000 */
[----:B------:R-:W-:Y:S01]  /*0520*/  ELECT P0, URZ, PT ;  /* 0x0000000000ff782f */ /* 0x000fe20003800000 */
[----:B------:R-:W-:-:S12]  /*0530*/  BSSY.RECONVERGENT B0, `(.L_x_9) ;  /* 0x000002d000007945 */ /* 0x000fd80003800200 */
[----:B------:R-:W-:Y:S05]  /*0540*/  @!P0 BRA `(.L_x_10) ;  /* 0x0000000000ac8947 */ /* 0x000fea0003800000 */
[----:B------:R-:W3:Y:S01]  /*0550*/  S2UR UR5, SR_CgaCtaId ;  /* 0x00000000000579c3 */ /* 0x000ee20000008800 */
[----:B------:R-:W-:Y:S01]  /*0560*/  UMOV UR6, 0x400 ;  /* 0x0000040000067882 */ /* 0x000fe20000000000 */
[----:B------:R-:W-:Y:S01]  /*0570*/  UMOV UR4, 0x1 ;  /* 0x0000000100047882 */ /* 0x000fe20000000000 */
[----:B---3--:R-:W-:Y:S02]  /*0580*/  ULEA UR5, UR5, UR6, 0x18 ;  /* 0x0000000605057291 */ /* 0x008fe4000f8ec0ff */
[----:B------:R-:W-:-:S04]  /*0590*/  UIADD3 UR6, UPT, UPT, -UR4, 0x100000, URZ ;  /* 0x0010000004067890 */ /* 0x000fc8000fffe1ff */
[----:B------:R-:W-:Y:S02]  /*05a0*/  USHF.L.U32 UR7, UR6, 0xb, URZ ;  /* 0x0000000b06077899 */ /* 0x000fe400080006ff */
[----:B------:R-:W-:Y:S01]  /*05b0*/  USHF.L.U32 UR6, UR6, 0x1, URZ ;  /* 0x0000000106067899 */ /* 0x000fe200080006ff */
[----:B------:R-:W3:Y:S11]  /*05c0*/  FENCE.VIEW.ASYNC.S ;  /* 0x00000000000073c6 */ /* 0x000ef60000000000 */
[----:B---3--:R3:W4:Y:S01]  /*05d0*/  SYNCS.EXCH.64 URZ, [UR5], UR6 ;  /* 0x0000000605ff75b2 */ /* 0x0087220008000100 */
[----:B------:R3:W1:Y:S01]  /*05e0*/  SYNCS.EXCH.64 URZ, [UR5+0x88], UR6 ;  /* 0x0000880605ff75b2 */ /* 0x0006620008000100 */
        /* <DEDUP_REMOVED lines=31> */
[----:B------:R3:W1:Y:S02]  /*07e0*/  SYNCS.EXCH.64 URZ, [UR5+0x108], UR6 ;  /* 0x0001080605ff75b2 */ /* 0x0006640008000100 */
[----:B---34-:R-:W-:Y:S01]  /*07f0*/  NOP ;  /* 0x0000000000007918 */ /* 0x018fe20000000000 */
.L_x_10:
[----:B------:R-:W-:Y:S05]  /*0800*/  BSYNC.RECONVERGENT B0 ;  /* 0x0000000000007941 */ /* 0x000fea0003800200 */
.L_x_9:
[----:B------:R-:W3:Y:S01]  /*0810*/  SHFL.IDX PT, R2, R181, RZ, 0x1f ;  /* 0x00001fffb5027589 */ /* 0x000ee200000e0000 */
[----:B------:R-:W-:Y:S01]  /*0820*/  NOP ;  /* 0x0000000000007918 */ /* 0x000fe20000000000 */
[----:B---3--:R-:W-:-:S13]  /*0830*/  ISETP.NE.AND P0, PT, R2, 0x1, PT ;  /* 0x000000010200780c */ /* 0x008fda0003f05270 */
[----:B------:R-:W-:Y:S05]  /*0840*/  @P0 BRA `(.L_x_11) ;  /* 0x0000000000400947 */ /* 0x000fea0003800000 */
[----:B------:R-:W3:Y:S01]  /*0850*/  S2UR UR6, SR_CgaCtaId ;  /* 0x00000000000679c3 */ /* 0x000ee20000008800 */
[----:B------:R-:W-:Y:S01]  /*0860*/  UMOV UR7, 0x400 ;  /* 0x0000040000077882 */ /* 0x000fe20000000000 */
[----:B------:R-:W-:Y:S01]  /*0870*/  UMOV UR5, 0x20 ;  /* 0x0000002000057882 */ /* 0x000fe20000000000 */
[----:B------:R-:W-:Y:S01]  /*0880*/  UMOV UR4, 0x80 ;  /* 0x0000008000047882 */ /* 0x000fe20000000000 */
[----:B------:R-:W-:-:S04]  /*0890*/  UIADD3 UR10, UPT, UPT, -UR5, 0x100000, URZ ;  /* 0x00100000050a7890 */ /* 0x000fc8000fffe1ff */
[----:B------:R-:W-:Y:S02]  /*08a0*/  USHF.L.U32 UR11, UR10, 0xb, URZ ;  /* 0x0000000b0a0b7899 */ /* 0x000fe400080006ff */
[----:B------:R-:W-:Y:S02]  /*08b0*/  USHF.L.U32 UR10, UR10, 0x1, URZ ;  /* 0x000000010a0a7899 */ /* 0x000fe400080006ff */
[----:B------:R-:W-:-:S04]  /*08c0*/  UIADD3 UR4, UPT, UPT, -UR4, 0x100000, URZ ;  /* 0x0010000004047890 */ /* 0x000fc8000fffe1ff */
[----:B------:R-:W-:Y:S02]  /*08d0*/  USHF.L.U32 UR5, UR4, 0xb, URZ ;  /* 0x0000000b04057899 */ /* 0x000fe400080006ff */
[----:B------:R-:W-:Y:S01]  /*08e0*/  USHF.L.U32 UR4, UR4, 0x1, URZ ;  /* 0x0000000104047899 */ /* 0x000fe200080006ff */
[----:B------:R-:W-:Y:S01]  /*08f0*/  ELECT P0, URZ, PT ;  /* 0x0000000000ff782f */ /* 0x000fe20003800000 */
[----:B---3--:R-:W-:Y:S01]  /*0900*/  ULEA UR6, UR6, UR7, 0x18 ;  /* 0x0000000706067291 */ /* 0x008fe2000f8ec0ff */
[----:B------:R-:W3:Y:S11]  /*0910*/  FENCE.VIEW.ASYNC.S ;  /* 0x00000000000073c6 */ /* 0x000ef60000000000 */
[----:B---3--:R3:W4:Y:S01]  /*0920*/  SYNCS.EXCH.64 URZ, [UR6+0x110], UR10 ;  /* 0x0001100a06ff75b2 */ /* 0x0087220008000100 */
[----:B------:R3:W1:Y:S01]  /*0930*/  SYNCS.EXCH.64 URZ, [UR6+0x118], UR4 ;  /* 0x0001180406ff75b2 */ /* 0x0006620008000100 */
[----:B------:R-:W-:Y:S01]  /*0940*/  NOP ;  /* 0x0000000000007918 */ /* 0x000fe20000000000 */
.L_x_11:
[----:B------:R-:W2:Y:S01]  /*0950*/  SHFL.IDX PT, R2, R181, RZ, 0x1f ;  /* 0x00001fffb5027589 */ /* 0x000ea200000e0000 */
[----:B------:R-:W-:Y:S01]  /*0960*/  NOP ;  /* 0x0000000000007918 */ /* 0x000fe20000000000 */
[----:B--2---:R-:W-:-:S13]  /*0970*/  ISETP.NE.AND P0, PT, R2, 0x3, PT ;  /* 0x000000030200780c */ /* 0x004fda0003f05270 */
[----:B------:R-:W-:Y:S05]  /*0980*/  @P0 BRA `(.L_x_12) ;  /* 0x0000000000300947 */ /* 0x000fea0003800000 */
[----:B---3--:R-:W2:Y:S01]  /*0990*/  S2UR UR5, SR_CgaCtaId ;  /* 0x00000000000579c3 */ /* 0x008ea20000008800 */
[----:B------:R-:W-:Y:S01]  /*09a0*/  UMOV UR6, 0x400 ;  /* 0x0000040000067882 */ /* 0x000fe20000000000 */
[----:B------:R-:W-:Y:S01]  /*09b0*/  UMOV UR4, 0x20 ;  /* 0x0000002000047882 */ /* 0x000fe20000000000 */
[----:B------:R-:W-:Y:S01]  /*09c0*/  ELECT P0, URZ, PT ;  /* 0x0000000000ff782f */ /* 0x000fe20003800000 */
[----:B--2---:R-:W-:Y:S02]  /*09d0*/  ULEA UR5, UR5, UR6, 0x18 ;  /* 0x0000000605057291 */ /* 0x004fe4000f8ec0ff */
[----:B------:R-:W-:-:S04]  /*09e0*/  UIADD3 UR6, UPT, UPT, -UR4, 0x100000, URZ ;  /* 0x0010000004067890 */ /* 0x000fc8000fffe1ff */
[----:B------:R-:W-:Y:S02]  /*09f0*/  USHF.L.U32 UR7, UR6, 0xb, URZ ;  /* 0x0000000b06077899 */ /* 0x000fe400080006ff */
[----:B------:R-:W-:Y:S01]  /*0a00*/  USHF.L.U32 UR6, UR6, 0x1, URZ ;  /* 0x0000000106067899 */ /* 0x000fe200080006ff */
[----:B------:R-:W2:Y:S11]  /*0a10*/  FENCE.VIEW.ASYNC.S ;  /* 0x00000000000073c6 */ /* 0x000eb60000000000 */
[----:B--2---:R2:W3:Y:S01]  /*0a20*/  SYNCS.EXCH.64 URZ, [UR5+0x120], UR6 ;  /* 0x0001200605ff75b2 */ /* 0x0044e20008000100 */
[----:B------:R2:W1:Y:S01]  /*0a30*/  SYNCS.EXCH.64 URZ, [UR5+0x128], UR6 ;  /* 0x0001280605ff75b2 */ /* 0x0004620008000100 */
[----:B------:R-:W-:Y:S01]  /*0a40*/  NOP ;  /* 0x0000000000007918 */ /* 0x000fe20000000000 */
.L_x_12:
[----:B------:R-:W4:Y:S01]  /*0a50*/  SHFL.IDX PT, R2, R181, RZ, 0x1f ;  /* 0x00001fffb5027589 */ /* 0x000f2200000e0000 */
[----:B------:R-:W-:Y:S01]  /*0a60*/  NOP ;  /* 0x0000000000007918 */ /* 0x000fe20000000000 */
[----:B----4-:R-:W-:-:S13]  /*0a70*/  ISETP.NE.AND P0, PT, R2, 0x4, PT ;  /* 0x000000040200780c */ /* 0x010fda0003f05270 */
[----:B------:R-:W-:Y:S05]  /*0a80*/  @P0 BRA `(.L_x_13) ;  /* 0x00000000004c0947 */ /* 0x000fea0003800000 */
[----:B--23--:R-:W2:Y:S01]  /*0a90*/  S2UR UR5, SR_CgaCtaId ;  /* 0x00000000000579c3 */ /* 0x00cea20000008800 */
[----:B------:R-:W-:Y:S01]  /*0aa0*/  UMOV UR7, 0x100 ;  /* 0x0000010000077882 */ /* 0x000fe20000000000 */
[----:B------:R-:W-:Y:S01]  /*0ab0*/  UMOV UR6, 0x400 ;  /* 0x0000040000067882 */ /* 0x000fe20000000000 */
[----:B------:R-:W-:Y:S01]  /*0ac0*/  USEL UR7, UR7, 0xe0, UP2 ;  /* 0x000000e007077887 */ /* 0x000fe20009000000 */
[----:B------:R-:W-:Y:S01]  /*0ad0*/  UMOV UR4, 0x1 ;  /* 0x0000000100047882 */ /* 0x000fe20000000000 */
[----:B------:R-:W-:Y:S01]  /*0ae0*/  ELECT P0, URZ, PT ;  /* 0x0000000000ff782f */ /* 0x000fe20003800000 */
[----:B------:R-:W-:-:S04]  /*0af0*/  UIADD3 UR10, UPT, UPT, -UR4, 0x100000, URZ ;  /* 0x00100000040a7890 */ /* 0x000fc8000fffe1ff */
[----:B------:R-:W-:Y:S02]  /*0b00*/  USHF.L.U32 UR11, UR10, 0xb, URZ ;  /* 0x0000000b0a0b7899 */ /* 0x000fe400080006ff */
[----:B------:R-:W-:Y:S02]  /*0b10*/  USHF.L.U32 UR10, UR10, 0x1, URZ ;  /* 0x000000010a0a7899 */ /* 0x000fe400080006ff */
[----:B--2---:R-:W-:Y:S02]  /*0b20*/  ULEA UR5, UR5, UR6, 0x18 ;  /* 0x0000000605057291 */ /* 0x004fe4000f8ec0ff */
[----:B------:R-:W-:-:S04]  /*0b30*/  UIADD3 UR6, UPT, UPT, -UR7, 0x100000, URZ ;  /* 0x0010000007067890 */ /* 0x000fc8000fffe1ff */
[----:B------:R-:W-:Y:S02]  /*0b40*/  USHF.L.U32 UR7, UR6, 0xb, URZ ;  /* 0x0000000b06077899 */ /* 0x000fe400080006ff */
[----:B------:R-:W-:Y:S01]  /*0b50*/  USHF.L.U32 UR6, UR6, 0x1, URZ ;  /* 0x0000000106067899 */ /* 0x000fe200080006ff */
[----:B------:R-:W2:Y:S03]  /*0b60*/  FENCE.VIEW.ASYNC.S ;  /* 0x00000000000073c6 */ /* 0x000ea60000000000 */
[----:B--2---:R4:W2:Y:S08]  /*0b70*/  SYNCS.EXCH.64 URZ, [UR5+0x130], UR10 ;  /* 0x0001300a05ff75b2 */ /* 0x0048b00008000100 */
[----:B------:R4:W3:Y:S01]  /*0b80*/  SYNCS.EXCH.64 URZ, [UR5+0x140], UR6 ;  /* 0x0001400605ff75b2 */ /* 0x0008e20008000100 */
[----:B------:R4:W1:Y:S01]  /*0b90*/  SYNCS.EXCH.64 URZ, [UR5+0x138], UR10 ;  /* 0x0001380a05ff75b2 */ /* 0x0008620008000100 */
[----:B------:R4:W1:Y:S02]  /*0ba0*/  SYNCS.EXCH.64 URZ, [UR5+0x148], UR6 ;  /* 0x0001480605ff75b2 */ /* 0x0008640008000100 */
[----:B----4-:R-:W-:Y:S01]  /*0bb0*/  NOP ;  /* 0x0000000000007918 */ /* 0x010fe20000000000 */
.L_x_13:
[----:B------:R-:W4:Y:S01]  /*0bc0*/  SHFL.IDX PT, R2, R181, RZ, 0x1f ;  /* 0x00001fffb5027589 */ /* 0x000f2200000e0000 */
[----:B------:R-:W-:Y:S01]  /*0bd0*/  NOP ;  /* 0x0000000000007918 */ /* 0x000fe20000000000 */
[----:B----4-:R-:W-:-:S13]  /*0be0*/  ISETP.NE.AND P0, PT, R2, 0x5, PT ;  /* 0x000000050200780c */ /* 0x010fda0003f05270 */
[----:B------:R-:W-:Y:S05]  /*0bf0*/  @P0 BRA `(.L_x_14) ;  /* 0x0000000000580947 */ /* 0x000fea0003800000 */
[----:B--23--:R-:W2:Y:S01]  /*0c00*/  S2UR UR6, SR_CgaCtaId ;  /* 0x00000000000679c3 */ /* 0x00cea20000008800 */
        /* <DEDUP_REMOVED lines=10> */
[----:B--2---:R-:W-:Y:S01]  /*0cb0*/  ULEA UR6, UR6, UR7, 0x18 ;  /* 0x0000000706067291 */ /* 0x004fe2000f8ec0ff */
[----:B------:R-:W2:Y:S11]  /*0cc0*/  FENCE.VIEW.ASYNC.S ;  /* 0x00000000000073c6 */ /* 0x000eb60000000000 */
[----:B--2---:R4:W2:Y:S01]  /*0cd0*/  SYNCS.EXCH.64 URZ, [UR6+0x150], UR10 ;  /* 0x0001500a06ff75b2 */ /* 0x0048a20008000100 */
[----:B------:R4:W3:Y:S01]  /*0ce0*/  SYNCS.EXCH.64 URZ, [UR6+0x170], UR4 ;  /* 0x0001700406ff75b2 */ /* 0x0008e20008000100 */
[----:B------:R4:W1:Y:S01]  /*0cf0*/  SYNCS.EXCH.64 URZ, [UR6+0x158], UR10 ;  /* 0x0001580a06ff75b2 */ /* 0x0008620008000100 */
[----:B------:R4:W1:Y:S01]  /*0d00*/  SYNCS.EXCH.64 URZ, [UR6+0x178], UR4 ;  /* 0x0001780406ff75b2 */ /* 0x0008620008000100 */
[----:B------:R4:W1:Y:S01]  /*0d10*/  SYNCS.EXCH.64 URZ, [UR6+0x160], UR10 ;  /* 0x0001600a06ff75b2 */ /* 0x0008620008000100 */
[----:B------:R4:W1:Y:S01]  /*0d20*/  SYNCS.EXCH.64 URZ, [UR6+0x180], UR4 ;  /* 0x0001800406ff75b2 */ /* 0x0008620008000100 */
[----:B------:R4:W1:Y:S01]  /*0d30*/  SYNCS.EXCH.64 URZ, [UR6+0x168], UR10 ;  /* 0x0001680a06ff75b2 */ /* 0x0008620008000100 */
[----:B------:R4:W1:Y:S02]  /*0d40*/  SYNCS.EXCH.64 URZ, [UR6+0x188], UR4 ;  /* 0x0001880406ff75b2 */ /* 0x0008640008000100 */
[----:B----4-:R-:W-:Y:S01]  /*0d50*/  NOP ;  /* 0x0000000000007918 */ /* 0x010fe20000000000 */
.L_x_14:
[----:B------:R-:W4:Y:S01]  /*0d60*/  SHFL.IDX PT, R2, R181, RZ, 0x1f ;  /* 0x00001fffb5027589 */ /* 0x000f2200000e0000 */
[----:B------:R-:W-:Y:S01]  /*0d70*/  NOP ;  /* 0x0000000000007918 */ /* 0x000fe20000000000 */
[----:B----4-:R-:W-:-:S13]  /*0d80*/  ISETP.NE.AND P0, PT, R2, 0x3, PT ;  /* 0x000000030200780c */ /* 0x010fda0003f05270 */
[----:B------:R-:W-:Y:S05]  /*0d90*/  @P0 BRA `(.L_x_15) ;  /* 0x0000000000380947 */ /* 0x000fea0003800000 */
[----:B--23--:R-:W2:Y:S01]  /*0da0*/  S2UR UR5, SR_CgaCtaId ;  /* 0x00000000000579c3 */ /* 0x00cea20000008800 */
        /* <DEDUP_REMOVED lines=8> */
[----:B--2---:R4:W2:Y:S01]  /*0e30*/  SYNCS.EXCH.64 URZ, [UR5+0x190], UR6 ;  /* 0x0001900605ff75b2 */ /* 0x0048a20008000100 */
[----:B------:R4:W3:Y:S01]  /*0e40*/  SYNCS.EXCH.64 URZ, [UR5+0x1a0], UR6 ;  /* 0x0001a00605ff75b2 */ /* 0x0008e20008000100 */
[----:B------:R4:W1:Y:S01]  /*0e50*/  SYNCS.EXCH.64 URZ, [UR5+0x198], UR6 ;  /* 0x0001980605ff75b2 */ /* 0x0008620008000100 */
[----:B------:R4:W1:Y:S02]  /*0e60*/  SYNCS.EXCH.64 URZ, [UR5+0x1a8], UR6 ;  /* 0x0001a80605ff75b2 */ /* 0x0008640008000100 */
[----:B----4-:R-:W-:Y:S01]  /*0e70*/  NOP ;  /* 0x0000000000007918 */ /* 0x010fe20000000000 */
.L_x_15:
[----:B--23--:R-:W2:Y:S01]  /*0e80*/  S2UR UR5, SR_CTAID.X ;  /* 0x00000000000579c3 */ /* 0x00cea20000002500 */
[----:B------:R-:W-:-:S05]  /*0e90*/  CS2R.32 R167, SR_CgaSize ;  /* 0x0000000000a77805 */ /* 0x000fca0000008a00 */
[----:B------:R-:W-:-:S05]  /*0ea0*/  IMAD R167, R167, -0xa0, RZ ;  /* 0xffffff60a7a77824 */ /* 0x000fca00078e02ff */
[----:B------:R-:W-:-:S14]  /*0eb0*/  R2UR UR7, R167 ;  /* 0x00000000a70772ca */ /* 0x000fdc00000e0000 */
[----:B------:R-:W3:Y:S01]  /*0ec0*/  LDCU UR7, c[0x0][UR7+0x2b0] ;  /* 0x00005600070777ac */ /* 0x000ee20008000800 */
[----:B------:R-:W-:Y:S01]  /*0ed0*/  NOP ;  /* 0x0000000000007918 */ /* 0x000fe20000000000 */
[----:B------:R-:W-:-:S05]  /*0ee0*/  CS2R.32 R167, SR_CgaSize ;  /* 0x0000000000a77805 */ /* 0x000fca0000008a00 */
[----:B------:R-:W-:-:S05]  /*0ef0*/  IMAD R167, R167, -0xa0, RZ ;  /* 0xffffff60a7a77824 */ /* 0x000fca00078e02ff */
[----:B------:R-:W-:-:S14]  /*0f00*/  R2UR UR6, R167 ;  /* 0x00000000a70672ca */ /* 0x000fdc00000e0000 */
[----:B------:R-:W4:Y:S01]  /*0f10*/  LDCU UR6, c[0x0][UR6+0x2b4] ;  /* 0x00005680060677ac */ /* 0x000f220008000800 */
[----:B------:R-:W1:Y:S08]  /*0f20*/  S2UR UR4, SR_CTAID.Y ;  /* 0x00000000000479c3 */ /* 0x000e700000002600 */
[----:B------:R-:W4:Y:S01]  /*0f30*/  LDC R9, c[0x0][0xb24] ;  /* 0x0002c900ff097b82 */ /* 0x000f220000000800 */
[----:B--2---:R-:W-:-:S02]  /*0f40*/  I2FP.F32.U32 R4, UR5 ;  /* 0x0000000500047c45 */ /* 0x004fc40008201000 */
[----:B------:R-:W-:-:S05]  /*0f50*/  CS2R.32 R5, SR_CgaSize ;  /* 0x0000000000057805 */ /* 0x000fca0000008a00 */
[----:B------:R-:W-:-:S06]  /*0f60*/  IMAD R5, R5, -0xa0, RZ ;  /* 0xffffff6005057824 */ /* 0x000fcc00078e02ff */
[----:B------:R-:W2:Y:S01]  /*0f70*/  LDC R5, c[0x0][R5+0x2a0] ;  /* 0x0000a80005057b82 */ /* 0x000ea20000000800 */
[----:B------:R-:W-:Y:S01]  /*0f80*/  MOV R167, UR5 ;  /* 0x0000000500a77c02 */ /* 0x000fe20008000f00 */
[----:B---3--:R-:W-:Y:S01]  /*0f90*/  FMUL R4, R4, UR7 ;  /* 0x0000000704047c20 */ /* 0x008fe20008400000 */
[----:B-1----:R-:W-:Y:S02]  /*0fa0*/  I2FP.F32.U32 R2, UR4 ;  /* 0x0000000400027c45 */ /* 0x002fe40008201000 */
[----:B------:R-:W-:-:S05]  /*0fb0*/  CS2R.32 R3, SR_CgaSize ;  /* 0x0000000000037805 */ /* 0x000fca0000008a00 */
[----:B------:R-:W-:-:S06]  /*0fc0*/  IMAD R3, R3, -0xa0, RZ ;  /* 0xffffff6003037824 */ /* 0x000fcc00078e02ff */
[----:B------:R-:W1:Y:S01]  /*0fd0*/  LDC R3, c[0x0][R3+0x2a4] ;  /* 0x0000a90003037b82 */ /* 0x000e620000000800 */
[----:B------:R-:W3:Y:S01]  /*0fe0*/  F2I.U32.TRUNC.NTZ R166, R4 ;  /* 0x0000000400a67305 */ /* 0x000ee2000020f000 */
[----:B------:R-:W-:Y:S01]  /*0ff0*/  MOV R165, UR4 ;  /* 0x0000000400a57c02 */ /* 0x000fe20008000f00 */
[----:B----4-:R-:W-:-:S05]  /*1000*/  FMUL R2, R2, UR6 ;  /* 0x0000000602027c20 */ /* 0x010fca0008400000 */
[----:B------:R-:W-:Y:S01]  /*1010*/  BAR.SYNC.DEFER_BLOCKING 0x0 ;  /* 0x0000000000007b1d */ /* 0x000fe20000010000 */
[----:B------:R-:W-:-:S05]  /*1020*/  ISETP.GE.AND P0, PT, R9, 0x1, PT ;  /* 0x000000010900780c */ /* 0x000fca0003f06270 */
[----:B------:R-:W4:Y:S02]  /*1030*/  F2I.U32.TRUNC.NTZ R164, R2 ;  /* 0x0000000200a47305 */ /* 0x000f24000020f000 */
[----:B------:R-:W1:Y:S01]  /*1040*/  S2UR UR36, SR_CTAID.Z ;  /* 0x00000000002479c3 */ /* 0x000e620000002700 */
[----:B---3--:R-:W-:-:S05]  /*1050*/  IADD3 R166, PT, PT, -R166, RZ, RZ ;  /* 0x000000ffa6a67210 */ /* 0x008fca0007ffe1ff */
[----:B--2---:R-:W-:Y:S01]  /*1060*/  IMAD R166, R5, R166, UR5 ;  /* 0x0000000505a67e24 */ /* 0x004fe2000f8e02a6 */
[----:B----4-:R-:W-:-:S05]  /*1070*/  IADD3 R164, PT, PT, -R164, RZ, RZ ;  /* 0x000000ffa4a47210 */ /* 0x010fca0007ffe1ff */
[----:B-1----:R-:W-:Y:S01]  /*1080*/  IMAD R164, R3, R164, UR4 ;  /* 0x0000000403a47e24 */ /* 0x002fe2000f8e02a4 */
[----:B------:R-:W-:Y:S06]  /*1090*/  @!P0 BRA `(.L_x_16) ;  /* 0x0000000000b88947 */ /* 0x000fec0003800000 */
[----:B------:R-:W1:Y:S01]  /*10a0*/  LDC.64 R4, c[0x0][0xb18] ;  /* 0x0002c600ff047b82 */ /* 0x000e620000000a00 */
[----:B------:R-:W-:-:S07]  /*10b0*/  ISETP.NE.AND P0, PT, R9, 0x1, PT ;  /* 0x000000010900780c */ /* 0x000fce0003f05270 */
[----:B------:R-:W2:Y:S08]  /*10c0*/  LDC R10, c[0x0][0xb0c] ;  /* 0x0002c300ff0a7b82 */ /* 0x000eb00000000800 */
[----:B------:R-:W3:Y:S08]  /*10d0*/  LDC R11, c[0x0][0x370] ;  /* 0x0000dc00ff0b7b82 */ /* 0x000ef00000000800 */
[----:B------:R-:W4:Y:S01]  /*10e0*/  LDC R12, c[0x0][0x374] ;  /* 0x0000dd00ff0c7b82 */ /* 0x000f220000000800 */
[----:B-1----:R-:W-:-:S07]  /*10f0*/  ISETP.NE.AND P1, PT, R4, 0x1, PT ;  /* 0x000000010400780c */ /* 0x002fce0003f25270 */
[----:B------:R-:W3:Y:S01]  /*1100*/  LDC.64 R6, c[0x0][0xb10] ;  /* 0x0002c400ff067b82 */ /* 0x000ee20000000a00 */
[----:B--2---:R-:W-:-:S07]  /*1110*/  ISETP.NE.AND P2, PT, R10, 0x1, PT ;  /* 0x000000010a00780c */ /* 0x004fce0003f45270 */
[----:B------:R-:W1:Y:S08]  /*1120*/  LDC R8, c[0x0][0xb20] ;  /* 0x0002c800ff087b82 */ /* 0x000e700000000800 */
[----:B------:R-:W2:Y:S01]  /*1130*/  LDC.64 R2, c[0x0][0xb28] ;  /* 0x0002ca00ff027b82 */ /* 0x000ea20000000a00 */
[----:B----4-:R-:W-:-:S04]  /*1140*/  IMAD.HI.U32 R13, R12, R5, RZ ;  /* 0x000000050c0d7227 */ /* 0x010fc800078e00ff */
[----:B------:R-:W-:-:S04]  /*1150*/  IMAD.HI.U32 R5, R165, R5, RZ ;  /* 0x00000005a5057227 */ /* 0x000fc800078e00ff */
[----:B---3--:R-:W-:-:S04]  /*1160*/  IMAD.HI.U32 R14, R11, R6, RZ ;  /* 0x000000060b0e7227 */ /* 0x008fc800078e00ff */
[----:B------:R-:W-:Y:S01]  /*1170*/  IMAD.HI.U32 R16, R167, R6, RZ ;  /* 0x00000006a7107227 */ /* 0x000fe200078e00ff */
[-C--:B------:R-:W-:Y:S02]  /*1180*/  @P2 SHF.R.U32.HI R11, RZ, R7.reuse, R14 ;  /* 0x00000007ff0b2219 */ /* 0x080fe4000001160e */
[-C--:B-1----:R-:W-:Y:S02]  /*1190*/  @P1 SHF.R.U32.HI R12, RZ, R8.reuse, R13 ;  /* 0x00000008ff0c1219 */ /* 0x082fe4000001160d */
[----:B------:R-:W-:Y:S02]  /*11a0*/  SHF.R.U32.HI R8, RZ, R8, R5 ;  /* 0x00000008ff087219 */ /* 0x000fe40000011605 */
[----:B------:R-:W-:Y:S02]  /*11b0*/  SHF.R.U32.HI R16, RZ, R7, R16 ;  /* 0x00000007ff107219 */ /* 0x000fe40000011610 */
[----:B------:R-:W-:Y:S01]  /*11c0*/  SEL R5, R165, R8, !P1 ;  /* 0x00000008a5057207 */ /* 0x000fe20004800000 */
[----:B--2---:R-:W-:Y:S01]  /*11d0*/  IMAD.HI.U32 R14, R12, R2, RZ ;  /* 0x000000020c0e7227 */ /* 0x004fe200078e00ff */
[----:B------:R-:W-:-:S03]  /*11e0*/  SEL R7, R167, R16, !P2 ;  /* 0x00000010a7077207 */ /* 0x000fc60005000000 */
[----:B------:R-:W-:Y:S01]  /*11f0*/  IMAD.HI.U32 R6, R11, R2, RZ ;  /* 0x000000020b067227 */ /* 0x000fe200078e00ff */
[----:B------:R-:W-:-:S04]  /*1200*/  @P0 SHF.R.U32.HI R12, RZ, R3, R14 ;  /* 0x00000003ff0c0219 */ /* 0x000fc8000001160e */
[----:B------:R-:W-:Y:S01]  /*1210*/  @P0 SHF.R.U32.HI R11, RZ, R3, R6 ;  /* 0x00000003ff0b0219 */ /* 0x000fe20000011606 */
[----:B------:R-:W-:-:S04]  /*1220*/  IMAD R12, R12, R9, RZ ;  /* 0x000000090c0c7224 */ /* 0x000fc800078e02ff */
[----:B------:R-:W-:Y:S01]  /*1230*/  IMAD R6, R11, R9, RZ ;  /* 0x000000090b067224 */ /* 0x000fe200078e02ff */
[----:B------:R-:W-:-:S04]  /*1240*/  ISETP.GE.AND P1, PT, R5, R12, PT ;  /* 0x0000000c0500720c */ /* 0x000fc80003f26270 */
[----:B------:R-:W-:Y:S01]  /*1250*/  ISETP.GE.OR P1, PT, R7, R6, P1 ;  /* 0x000000060700720c */ /* 0x000fe20000f26670 */
[----:B------:R-:W-:-:S05]  /*1260*/  IMAD.HI.U32 R6, R5, R2, RZ ;  /* 0x0000000205067227 */ /* 0x000fca00078e00ff */
[----:B------:R-:W-:-:S04]  /*1270*/  SHF.R.U32.HI R6, RZ, R3, R6 ;  /* 0x00000003ff067219 */ /* 0x000fc80000011606 */
[----:B------:R-:W-:-:S03]  /*1280*/  SEL R6, R5, R6, !P0 ;  /* 0x0000000605067207 */ /* 0x000fc60004000000 */
[----:B------:R-:W-:Y:S01]  /*1290*/  @!P1 IMAD.HI.U32 R8, R7, R2, RZ ;  /* 0x0000000207089227 */ /* 0x000fe200078e00ff */
[----:B------:R-:W-:-:S04]  /*12a0*/  IADD3 R2, PT, PT, -R6, RZ, RZ ;  /* 0x000000ff06027210 */ /* 0x000fc80007ffe1ff */
[----:B------:R-:W-:Y:S01]  /*12b0*/  @!P1 SHF.R.U32.HI R8, RZ, R3, R8 ;  /* 0x00000003ff089219 */ /* 0x000fe20000011608 */
[----:B------:R-:W-:-:S03]  /*12c0*/  IMAD R2, R9, R2, R5 ;  /* 0x0000000209027224 */ /* 0x000fc600078e0205 */
[----:B------:R-:W-:Y:S02]  /*12d0*/  @!P1 SEL R3, R7, R8, !P0 ;  /* 0x0000000807039207 */ /* 0x000fe40004000000 */
[----:B------:R-:W-:-:S03]  /*12e0*/  IADD3 R8, PT, PT, -R5, RZ, RZ ;  /* 0x000000ff05087210 */ /* 0x000fc60007ffe1ff */
[--C-:B------:R-:W-:Y:S02]  /*12f0*/  @!P1 IMAD.IADD R6, R6, 0x1, -R3.reuse ;  /* 0x0000000106069824 */ /* 0x100fe400078e0a03 */
[----:B------:R-:W-:Y:S01]  /*1300*/  @!P1 IMAD R3, R2, R11, R3 ;  /* 0x0000000b02039224 */ /* 0x000fe200078e0203 */
[----:B------:R-:W-:Y:S01]  /*1310*/  IADD3 R2, PT, PT, -R7, RZ, RZ ;  /* 0x000000ff07027210 */ /* 0x000fe20007ffe1ff */
[----:B------:R-:W-:Y:S02]  /*1320*/  @!P1 IMAD R5, R6, R9, R7 ;  /* 0x0000000906059224 */ /* 0x000fe400078e0207 */
[----:B------:R-:W-:Y:S02]  /*1330*/  IMAD R8, R4, R8, R165 ;  /* 0x0000000804087224 */ /* 0x000fe400078e02a5 */
[----:B------:R-:W-:Y:S02]  /*1340*/  @!P1 IMAD.MOV.U32 R7, RZ, RZ, R3 ;  /* 0x000000ffff079224 */ /* 0x000fe400078e0003 */
[----:B------:R-:W-:-:S02]  /*1350*/  IMAD R2, R10, R2, R167 ;  /* 0x000000020a027224 */ /* 0x000fc400078e02a7 */
[----:B------:R-:W-:Y:S02]  /*1360*/  IMAD R165, R5, R4, R8 ;  /* 0x0000000405a57224 */ /* 0x000fe400078e0208 */
[----:B------:R-:W-:Y:S02]  /*1370*/  IMAD R167, R7, R10, R2 ;  /* 0x0000000a07a77224 */ /* 0x000fe400078e0202 */
.L_x_16:
[----:B------:R-:W1:Y:S01]  /*1380*/  LDCU UR4, c[0x0][0xb30] ;  /* 0x00016600ff0477ac */ /* 0x000e620008000800 */
[----:B------:R-:W2:Y:S08]  /*1390*/  S2UR UR37, SR_CgaCtaId ;  /* 0x00000000002579c3 */ /* 0x000eb00000008800 */
[----:B------:R-:W3:Y:S01]  /*13a0*/  LDC R72, c[0x0][0xb24] ;  /* 0x0002c900ff487b82 */ /* 0x000ee20000000800 */
[----:B-1----:R-:W-:-:S09]  /*13b0*/  UISETP.NE.AND UP1, UPT, UR4, 0x1, UPT ;  /* 0x000000010400788c */ /* 0x002fd2000bf25270 */
[----:B--2---:R-:W-:Y:S05]  /*13c0*/  BRA.U UP1, `(.L_x_17) ;  /* 0x0000000101407547 */ /* 0x004fea000b800000 */
[----:B------:R-:W1:Y:S08]  /*13d0*/  LDC.64 R4, c[0x0][0xb10] ;  /* 0x0002c400ff047b82 */ /* 0x000e700000000a00 */
[----:B------:R-:W2:Y:S08]  /*13e0*/  LDC.64 R2, c[0x0][0xb18] ;  /* 0x0002c600ff027b82 */ /* 0x000eb00000000a00 */
[----:B------:R-:W4:Y:S08]  /*13f0*/  LDC R6, c[0x0][0xb20] ;  /* 0x0002c800ff067b82 */ /* 0x000f300000000800 */
[----:B------:R-:W3:Y:S01]  /*1400*/  LDC R8, c[0x0][0xb0c] ;  /* 0x0002c300ff087b82 */ /* 0x000ee20000000800 */
[----:B-1----:R-:W-:-:S05]  /*1410*/  IMAD.HI.U32 R4, R167, R4, RZ ;  /* 0x00000004a7047227 */ /* 0x002fca00078e00ff */
[----:B------:R-:W-:Y:S01]  /*1420*/  SHF.R.U32.HI R4, RZ, R5, R4 ;  /* 0x00000005ff047219 */ /* 0x000fe20000011604 */
[----:B--2---:R-:W-:Y:S01]  /*1430*/  IMAD.HI.U32 R3, R165, R3, RZ ;  /* 0x00000003a5037227 */ /* 0x004fe200078e00ff */
[----:B------:R-:W-:-:S04]  /*1440*/  ISETP.NE.AND P0, PT, R2, 0x1, PT ;  /* 0x000000010200780c */ /* 0x000fc80003f05270 */
[----:B----4-:R-:W-:-:S04]  /*1450*/  SHF.R.U32.HI R6, RZ, R6, R3 ;  /* 0x00000006ff067219 */ /* 0x010fc80000011603 */
[----:B------:R-:W-:Y:S02]  /*1460*/  SEL R3, R165, R6, !P0 ;  /* 0x00000006a5037207 */ /* 0x000fe40004000000 */
[----:B---3--:R-:W-:-:S04]  /*1470*/  ISETP.NE.AND P1, PT, R8, 0x1, PT ;  /* 0x000000010800780c */ /* 0x008fc80003f25270 */
[----:B------:R-:W-:-:S05]  /*1480*/  SEL R4, R167, R4, !P1 ;  /* 0x00000004a7047207 */ /* 0x000fca0004800000 */
[----:B------:R-:W-:Y:S02]  /*1490*/  IMAD.IADD R5, R3, 0x1, -R4 ;  /* 0x0000000103057824 */ /* 0x000fe400078e0a04 */
[----:B------:R-:W-:Y:S02]  /*14a0*/  IMAD.IADD R3, R4, 0x1, -R3 ;  /* 0x0000000104037824 */ /* 0x000fe400078e0a03 */
[----:B------:R-:W-:Y:S02]  /*14b0*/  IMAD R167, R5, R8, R167 ;  /* 0x0000000805a77224 */ /* 0x000fe400078e02a7 */
[----:B------:R-:W-:-:S07]  /*14c0*/  IMAD R165, R3, R2, R165 ;  /* 0x0000000203a57224 */ /* 0x000fce00078e02a5 */
.L_x_17:
[----:B------:R-:W-:Y:S01]  /*14d0*/  BAR.SYNC.DEFER_BLOCKING 0x0 ;  /* 0x0000000000007b1d */ /* 0x000fe20000010000 */
[----:B------:R-:W-:Y:S01]  /*14e0*/  UISETP.NE.AND UP1, UPT, UR8, 0x2, UPT ;  /* 0x000000020800788c */ /* 0x000fe2000bf25270 */
[----:B------:R-:W-:Y:S02]  /*14f0*/  ISETP.NE.OR P5, PT, R0, 0x2, !P5 ;  /* 0x000000020000780c */ /* 0x000fe40006fa5670 */
[----:B------:R-:W-:-:S06]  /*1500*/  LOP3.LUT R2, R176, 0x1f, RZ, 0xc0, !PT ;  /* 0x0000001fb0027812 */ /* 0x000fcc00078ec0ff */
[----:B------:R-:W-:Y:S05]  /*1510*/  BRA.U UP1, `(.L_x_18) ;  /* 0x0000001901347547 */ /* 0x000fea000b800000 */
[----:B------:R-:W1:Y:S01]  /*1520*/  LDCU UR13, c[0x0][0x38c] ;  /* 0x00007180ff0d77ac */ /* 0x000e620008000800 */
[----:B------:R-:W2:Y:S01]  /*1530*/  LDC R9, c[0x0][0x370] ;  /* 0x0000dc00ff097b82 */ /* 0x000ea20000000800 */
[----:B------:R-:W-:Y:S01]  /*1540*/  PLOP3.LUT P1, PT, PT, PT, UP2, 0x80, 0x8 ;  /* 0x000000000008781c */ /* 0x000fe20003f2f028 */
[----:B------:R-:W-:Y:S01]  /*1550*/  HFMA2 R12, -RZ, RZ, 0, 0 ;  /* 0x00000000ff0c7431 */ /* 0x000fe200000001ff */
[----:B------:R-:W-:Y:S01]  /*1560*/  ISETP.EQ.OR P4, PT, R2, RZ, P5 ;  /* 0x000000ff0200720c */ /* 0x000fe20002f82670 */
[----:B------:R-:W-:Y:S01]  /*1570*/  IMAD.MOV.U32 R15, RZ, RZ, 0x1 ;  /* 0x00000001ff0f7424 */ /* 0x000fe200078e00ff */
[----:B------:R-:W-:Y:S01]  /*1580*/  PLOP3.LUT P1, PT, P1, PT, PT, 0x8, 0x80 ;  /* 0x000000000080781c */ /* 0x000fe20000f2e170 */
[----:B------:R-:W-:Y:S01]  /*1590*/  IMAD.MOV.U32 R14, RZ, RZ, RZ ;  /* 0x000000ffff0e7224 */ /* 0x000fe200078e00ff */
[----:B------:R-:W-:Y:S01]  /*15a0*/  MOV R8, 0x1 ;  /* 0x0000000100087802 */ /* 0x000fe20000000f00 */
[----:B------:R-:W4:Y:S01]  /*15b0*/  LDC R0, c[0x0][0x374] ;  /* 0x0000dd00ff007b82 */ /* 0x000f220000000800 */
[----:B------:R-:W-:Y:S01]  /*15c0*/  IMAD.MOV.U32 R10, RZ, RZ, RZ ;  /* 0x000000ffff0a7224 */ /* 0x000fe200078e00ff */
[----:B------:R-:W2:Y:S01]  /*15d0*/  LDCU.64 UR22, c[0x0][0x348] ;  /* 0x00006900ff1677ac */ /* 0x000ea20008000a00 */
[----:B------:R-:W-:Y:S01]  /*15e0*/  UMOV UR6, URZ ;  /* 0x000000ff00067c82 */ /* 0x000fe20008000000 */
[----:B-1----:R-:W-:-:S04]  /*15f0*/  UIADD3 UR5, UPT, UPT, UR13, 0x3f, URZ ;  /* 0x0000003f0d057890 */ /* 0x002fc8000fffe0ff */
[----:B------:R-:W-:-:S04]  /*1600*/  USHF.R.S32.HI UR4, URZ, 0x1f, UR5 ;  /* 0x0000001fff047899 */ /* 0x000fc80008011405 */
[----:B------:R-:W-:-:S04]  /*1610*/  ULEA.HI UR4, UR4, UR5, URZ, 0x6 ;  /* 0x0000000504047291 */ /* 0x000fc8000f8f30ff */
[----:B------:R-:W-:Y:S02]  /*1620*/  USHF.R.S32.HI UR15, URZ, 0x6, UR4 ;  /* 0x00000006ff0f7899 */ /* 0x000fe40008011404 */
[----:B------:R-:W-:Y:S02]  /*1630*/  UIADD3 UR4, UPT, UPT, UR13, -0x1, URZ ;  /* 0xffffffff0d047890 */ /* 0x000fe4000fffe0ff */
[----:B------:R-:W-:Y:S02]  /*1640*/  UISETP.LT.U32.AND UP0, UPT, UR15, 0x11, UPT ;  /* 0x000000110f00788c */ /* 0x000fe4000bf01070 */
[----:B------:R-:W-:Y:S02]  /*1650*/  UISETP.GE.U32.AND UP1, UPT, UR4, -0x7f, UPT ;  /* 0xffffff810400788c */ /* 0x000fe4000bf26070 */
[----:B------:R-:W-:Y:S02]  /*1660*/  USEL UR14, UR15, 0x11, UP0 ;  /* 0x000000110f0e7887 */ /* 0x000fe40008000000 */
[----:B------:R-:W-:-:S02]  /*1670*/  UIADD3 UR13, UPT, UPT, UR13, 0x7e, URZ ;  /* 0x0000007e0d0d7890 */ /* 0x000fc4000fffe0ff */
[----:B------:R-:W-:Y:S02]  /*1680*/  UIADD3 UR5, UPT, UPT, UR14, -0x1, URZ ;  /* 0xffffffff0e057890 */ /* 0x000fe4000fffe0ff */
[----:B------:R-:W-:-:S03]  /*1690*/  UIADD3 UR7, UPT, UPT, UR15, -UR14, URZ ;  /* 0x8000000e0f077290 */ /* 0x000fc6000fffe0ff */
[----:B------:R-:W-:-:S04]  /*16a0*/  @UP1 UIADD3 UR5, UPT, UPT, UR14, URZ, URZ ;  /* 0x000000ff0e051290 */ /* 0x000fc8000fffe0ff */
[----:B--2---:R-:W-:-:S12]  /*16b0*/  UIADD3 UR5, UPT, UPT, UR5, 0x1, URZ ;  /* 0x0000000105057890 */ /* 0x004fd8000fffe0ff */
.L_x_36:
[----:B------:R-:W-:Y:S01]  /*16c0*/  UISETP.NE.AND UP0, UPT, UR37, URZ, UPT ;  /* 0x000000ff2500728c */ /* 0x000fe2000bf05270 */
[----:B------:R-:W1:Y:S08]  /*16d0*/  S2UR UR37, SR_CgaCtaId ;  /* 0x00000000002579c3 */ /* 0x000e700000008800 */
[----:B------:R-:W-:Y:S05]  /*16e0*/  BRA.U UP0, `(.L_x_19) ;  /* 0x0000000100347547 */ /* 0x000fea000b800000 */
[----:B------:R-:W2:Y:S01]  /*16f0*/  S2R R2, SR_CgaCtaId ;  /* 0x0000000000027919 */ /* 0x000ea20000008800 */
[----:B------:R-:W-:-:S04]  /*1700*/  MOV R3, 0x400 ;  /* 0x0000040000037802 */ /* 0x000fc80000000f00 */
[----:B--2---:R-:W-:Y:S02]  /*1710*/  LEA R3, R2, R3, 0x18 ;  /* 0x0000000302037211 */ /* 0x004fe400078ec0ff */
[----:B------:R-:W-:-:S03]  /*1720*/  SHF.L.U32 R2, R8, 0x1f, RZ ;  /* 0x0000001f08027819 */ /* 0x000fc600000006ff */
[----:B------:R-:W-:-:S04]  /*1730*/  IMAD R3, R10, 0x8, R3 ;  /* 0x000000080a037824 */ /* 0x000fc800078e0203 */
[----:B------:R-:W2:Y:S02]  /*1740*/  SYNCS.PHASECHK.TRANS64.TRYWAIT P0, [R3+URZ+0x1a0], R2 ;  /* 0x0001a002030075a7 */ /* 0x000ea400080011ff */
[----:B--2---:R-:W-:Y:S05]  /*1750*/  @!P0 BRA `(.L_x_20) ;  /* 0x0000005800d88947 */ /* 0x004fea0003800000 */
.L_x_109:
[----:B------:R-:W-:Y:S01]  /*1760*/  VIADD R10, R10, 0x1 ;  /* 0x000000010a0a7836 */ /* 0x000fe20000000000 */
[----:B------:R2:W-:Y:S04]  /*1770*/  SYNCS.ARRIVE.TRANS64.A1T0 RZ, [R3+URZ+0x190], RZ ;  /* 0x000190ff03ff79a7 */ /* 0x0005e800081000ff */
[----:B------:R-:W-:-:S04]  /*1780*/  ISETP.NE.AND P0, PT, R10, 0x2, PT ;  /* 0x000000020a00780c */ /* 0x000fc80003f05270 */
[----:B------:R-:W-:Y:S02]  /*1790*/  SEL R10, R10, RZ, P0 ;  /* 0x000000ff0a0a7207 */ /* 0x000fe40000000000 */
[----:B--2---:R-:W-:-:S04]  /*17a0*/  SEL R3, RZ, 0x1, P0 ;  /* 0x00000001ff037807 */ /* 0x004fc80000000000 */
[----:B------:R-:W-:-:S07]  /*17b0*/  LOP3.LUT R8, R8, R3, RZ, 0x3c, !PT ;  /* 0x0000000308087212 */ /* 0x000fce00078e3cff */
.L_x_19:
[----:B------:R-:W-:Y:S01]  /*17c0*/  UMOV UR4, 0x400 ;  /* 0x0000040000047882 */ /* 0x000fe20000000000 */
[----:B------:R-:W-:Y:S01]  /*17d0*/  SHF.L.U32 R2, R15, 0x1f, RZ ;  /* 0x0000001f0f027819 */ /* 0x000fe200000006ff */
[----:B-1----:R-:W-:Y:S01]  /*17e0*/  ULEA UR4, UR37, UR4, 0x18 ;  /* 0x0000000425047291 */ /* 0x002fe2000f8ec0ff */
[----:B------:R-:W-:Y:S01]  /*17f0*/  R2UR UR35, R167 ;  /* 0x00000000a72372ca */ /* 0x000fe200000e0000 */
[----:B------:R-:W-:Y:S01]  /*1800*/  UISETP.GE.U32.AND UP0, UPT, UR13, 0x7f, UPT ;  /* 0x0000007f0d00788c */ /* 0x000fe2000bf06070 */
[----:B------:R-:W-:Y:S01]  /*1810*/  R2UR UR11, R165 ;  /* 0x00000000a50b72ca */ /* 0x000fe200000e0000 */
[----:B------:R-:W-:Y:S01]  /*1820*/  ULEA UR8, UR6, UR4, 0x3 ;  /* 0x0000000406087291 */ /* 0x000fe2000f8e18ff */
[----:B------:R-:W-:-:S08]  /*1830*/  UMOV UR24, URZ ;  /* 0x000000ff00187c82 */ /* 0x000fd00008000000 */
[----:B------:R1:W2:Y:S01]  /*1840*/  SYNCS.PHASECHK.TRANS64.TRYWAIT P0, [UR8+0x88], R2 ;  /* 0x00008802ff0075a7 */ /* 0x0002a20008001108 */
[----:B------:R-:W-:Y:S02]  /*1850*/  USHF.L.U32 UR35, UR35, 0x7, URZ ;  /* 0x0000000723237899 */ /* 0x000fe400080006ff */
[----:B------:R-:W-:Y:S01]  /*1860*/  USHF.L.U32 UR11, UR11, 0x6, URZ ;  /* 0x000000060b0b7899 */ /* 0x000fe200080006ff */
[----:B------:R-:W-:Y:S11]  /*1870*/  BRA.U !UP0, `(.L_x_21) ;  /* 0x0000000108a87547 */ /* 0x000ff6000b800000 */
[----:B------:R-:W-:Y:S01]  /*1880*/  UMOV UR16, URZ ;  /* 0x000000ff00107c82 */ /* 0x000fe20008000000 */
[----:B------:R-:W-:-:S05]  /*1890*/  UMOV UR17, UR6 ;  /* 0x0000000600117c82 */ /* 0x000fca0008000000 */
.L_x_26:
[----:B-1----:R-:W-:Y:S01]  /*18a0*/  ULEA UR33, UR17, UR4, 0x3 ;  /* 0x0000000411217291 */ /* 0x002fe2000f8e18ff */
[----:B--2---:R-:W-:Y:S01]  /*18b0*/  @!P5 MOV R3, 0x3000 ;  /* 0x000030000003d802 */ /* 0x004fe20000000f00 */
[----:B--2---:R-:W-:Y:S10]  /*18c0*/  @P0 BRA `(.L_x_22) ;  /* 0x00000000000c0947 */ /* 0x004ff40003800000 */
[----:B------:R-:W-:-:S04]  /*18d0*/  SHF.L.U32 R5, R15, 0x1f, RZ ;  /* 0x0000001f0f057819 */ /* 0x000fc800000006ff */
[----:B------:R-:W2:Y:S02]  /*18e0*/  SYNCS.PHASECHK.TRANS64.TRYWAIT P0, [UR33+0x88], R5 ;  /* 0x00008805ff0075a7 */ /* 0x000ea40008001121 */
[----:B--2---:R-:W-:Y:S05]  /*18f0*/  @!P0 BRA `(.L_x_23) ;  /* 0x0000005800848947 */ /* 0x004fea0003800000 */
.L_x_22:
[----:B------:R2:W-:Y:S01]  /*1900*/  @!P5 SYNCS.ARRIVE.TRANS64 RZ, [UR33], R3 ;  /* 0x00000003ffffd9a7 */ /* 0x0005e20008000021 */
[----:B------:R-:W-:Y:S04]  /*1910*/  BSSY.RECONVERGENT B0, `(.L_x_24) ;  /* 0x0000003000007945 */ /* 0x000fe80003800200 */
[----:B------:R-:W-:Y:S05]  /*1920*/  @P4 BRA `(.L_x_25) ;  /* 0x0000000000044947 */ /* 0x000fea0003800000 */
[----:B------:R-:W-:Y:S05]  /*1930*/  BPT.TRAP 0x1 ;  /* 0x000000040000795c */ /* 0x000fea0000300000 */
.L_x_25:
[----:B------:R-:W-:Y:S05]  /*1940*/  BSYNC.RECONVERGENT B0 ;  /* 0x0000000000007941 */ /* 0x000fea0003800200 */
.L_x_24:
[----:B------:R-:W-:Y:S02]  /*1950*/  UIADD3 UR6, UPT, UPT, UR17, 0x1, URZ ;  /* 0x0000000111067890 */ /* 0x000fe4000fffe0ff */
[----:B------:R-:W-:Y:S02]  /*1960*/  ULEA UR32, UR17, UR4, 0xd ;  /* 0x0000000411207291 */ /* 0x000fe4000f8e68ff */
[----:B------:R-:W-:Y:S02]  /*1970*/  UISETP.NE.AND UP0, UPT, UR6, 0x11, UPT ;  /* 0x000000110600788c */ /* 0x000fe4000bf05270 */
[----:B------:R-:W-:Y:S02]  /*1980*/  UIADD3 UR26, UP1, UPT, UR22, 0x80, URZ ;  /* 0x00000080161a7890 */ /* 0x000fe4000ff3e0ff */
[----:B------:R-:W-:Y:S02]  /*1990*/  USEL UR9, URZ, 0x1, UP0 ;  /* 0x00000001ff097887 */ /* 0x000fe40008000000 */
[----:B------:R-:W-:-:S02]  /*19a0*/  USEL UR6, UR6, URZ, UP0 ;  /* 0x000000ff06067287 */ /* 0x000fc40008000000 */
[----:B------:R-:W-:Y:S02]  /*19b0*/  UIADD3 UR20, UP0, UPT, UR22, 0x180, URZ ;  /* 0x0000018016147890 */ /* 0x000fe4000ff1e0ff */
[----:B------:R-:W-:Y:S01]  /*19c0*/  ULEA UR8, UR6, UR4, 0x3 ;  /* 0x0000000406087291 */ /* 0x000fe2000f8e18ff */
[----:B------:R-:W-:Y:S01]  /*19d0*/  LOP3.LUT R15, R15, UR9, RZ, 0x3c, !PT ;  /* 0x000000090f0f7c12 */ /* 0x000fe2000f8e3cff */
[----:B------:R-:W-:Y:S02]  /*19e0*/  USHF.L.U32 UR34, UR16, 0x6, URZ ;  /* 0x0000000610227899 */ /* 0x000fe400080006ff */
[----:B------:R-:W-:Y:S01]  /*19f0*/  UIADD3.X UR27, UPT, UPT, URZ, UR23, URZ, UP1, !UPT ;  /* 0x00000017ff1b7290 */ /* 0x000fe20008ffe4ff */
[----:B-1----:R-:W-:Y:S01]  /*1a00*/  SHF.L.U32 R2, R15, 0x1f, RZ ;  /* 0x0000001f0f027819 */ /* 0x002fe200000006ff */
[----:B------:R-:W-:Y:S02]  /*1a10*/  UIADD3 UR32, UPT, UPT, UR32, 0x4400, URZ ;  /* 0x0000440020207890 */ /* 0x000fe4000fffe0ff */
[----:B------:R-:W-:Y:S01]  /*1a20*/  UIADD3.X UR21, UPT, UPT, URZ, UR23, URZ, UP0, !UPT ;  /* 0x00000017ff157290 */ /* 0x000fe200087fe4ff */
[----:B------:R1:W1:Y:S01]  /*1a30*/  SYNCS.PHASECHK.TRANS64.TRYWAIT P0, [UR8+0x88], R2 ;  /* 0x00008802ff0075a7 */ /* 0x0002620008001108 */
[----:B------:R-:W-:Y:S01]  /*1a40*/  ULEA UR8, UR17, UR4, 0xc ;  /* 0x0000000411087291 */ /* 0x000fe2000f8e60ff */
[----:B------:R-:W-:Y:S01]  /*1a50*/  UMOV UR18, 0x0 ;  /* 0x0000000000127882 */ /* 0x000fe20000000000 */
[----:B------:R-:W-:-:S02]  /*1a60*/  UMOV UR19, 0x10000000 ;  /* 0x1000000000137882 */ /* 0x000fc40000000000 */
[----:B------:R-:W-:Y:S01]  /*1a70*/  UIADD3 UR8, UPT, UPT, UR8, 0x26400, URZ ;  /* 0x0002640008087890 */ /* 0x000fe2000fffe0ff */
[----:B------:R1:W-:Y:S01]  /*1a80*/  UTMALDG.3D [UR32], [UR26], desc[UR18] ;  /* 0x000012201a0075b4 */ /* 0x0003e20008011000 */
[----:B------:R-:W-:Y:S01]  /*1a90*/  UMOV UR12, UR36 ;  /* 0x00000024000c7c82 */ /* 0x000fe20008000000 */
[----:B------:R-:W-:Y:S01]  /*1aa0*/  UMOV UR9, UR33 ;  /* 0x0000002100097c82 */ /* 0x000fe20008000000 */
[----:B------:R-:W-:Y:S01]  /*1ab0*/  UMOV UR10, UR34 ;  /* 0x00000022000a7c82 */ /* 0x000fe20008000000 */
[----:B------:R-:W-:Y:S01]  /*1ac0*/  UIADD3 UR16, UPT, UPT, UR16, 0x1, URZ ;  /* 0x0000000110107890 */ /* 0x000fe2000fffe0ff */
[----:B------:R-:W-:Y:S01]  /*1ad0*/  UMOV UR24, UR5 ;  /* 0x0000000500187c82 */ /* 0x000fe20008000000 */
[----:B------:R-:W-:Y:S02]  /*1ae0*/  UMOV UR17, UR6 ;  /* 0x0000000600117c82 */ /* 0x000fe40008000000 */
[----:B------:R1:W-:Y:S01]  /*1af0*/  UTMALDG.3D [UR8], [UR20], desc[UR18] ;  /* 0x00001208140075b4 */ /* 0x0003e20008011000 */
[----:B------:R-:W-:-:S09]  /*1b00*/  UISETP.NE.AND UP0, UPT, UR16, UR5, UPT ;  /* 0x000000051000728c */ /* 0x000fd2000bf05270 */
[----:B------:R-:W-:Y:S05]  /*1b10*/  BRA.U UP0, `(.L_x_26) ;  /* 0xfffffffd00607547 */ /* 0x000fea000b83ffff */
.L_x_21:
[----:B-1----:R-:W-:Y:S01]  /*1b20*/  ULEA UR8, UR6, UR4, 0x3 ;  /* 0x0000000406087291 */ /* 0x002fe2000f8e18ff */
[----:B------:R-:W-:Y:S01]  /*1b30*/  SHF.L.U32 R2, R15, 0x1f, RZ ;  /* 0x0000001f0f027819 */ /* 0x000fe200000006ff */
[----:B------:R-:W-:Y:S01]  /*1b40*/  @!P1 SYNCS.ARRIVE.TRANS64.A1T0 RZ, [UR4+0x128], RZ ;  /* 0x000128ffffff99a7 */ /* 0x000fe20008100004 */
[----:B------:R-:W-:-:S06]  /*1b50*/  UISETP.GT.AND UP0, UPT, UR15, UR14, UPT ;  /* 0x0000000e0f00728c */ /* 0x000fcc000bf04270 */
[----:B--2---:R1:W2:Y:S03]  /*1b60*/  SYNCS.PHASECHK.TRANS64.TRYWAIT P0, [UR8+0x88], R2 ;  /* 0x00008802ff0075a7 */ /* 0x0042a60008001108 */
[----:B------:R-:W-:Y:S05]  /*1b70*/  BRA.U !UP0, `(.L_x_27) ;  /* 0x0000000108ac7547 */ /* 0x000fea000b800000 */
[----:B------:R-:W-:Y:S01]  /*1b80*/  UIADD3 UR21, UPT, UPT, UR7, UR24, URZ ;  /* 0x0000001807157290 */ /* 0x000fe2000fffe0ff */
[----:B------:R-:W-:-:S11]  /*1b90*/  UMOV UR25, UR6 ;  /* 0x0000000600197c82 */ /* 0x000fd60008000000 */
.L_x_32:
[----:B-1----:R-:W-:Y:S01]  /*1ba0*/  ULEA UR17, UR25, UR4, 0x3 ;  /* 0x0000000419117291 */ /* 0x002fe2000f8e18ff */
[----:B--2---:R-:W-:Y:S01]  /*1bb0*/  @!P5 MOV R3, 0x3000 ;  /* 0x000030000003d802 */ /* 0x004fe20000000f00 */
[----:B--2---:R-:W-:Y:S10]  /*1bc0*/  @P0 BRA `(.L_x_28) ;  /* 0x00000000000c0947 */ /* 0x004ff40003800000 */
[----:B------:R-:W-:-:S04]  /*1bd0*/  SHF.L.U32 R5, R15, 0x1f, RZ ;  /* 0x0000001f0f057819 */ /* 0x000fc800000006ff */
[----:B------:R-:W2:Y:S02]  /*1be0*/  SYNCS.PHASECHK.TRANS64.TRYWAIT P0, [UR17+0x88], R5 ;  /* 0x00008805ff0075a7 */ /* 0x000ea40008001111 */
[----:B--2---:R-:W-:Y:S05]  /*1bf0*/  @!P0 BRA `(.L_x_29) ;  /* 0x0000005400dc8947 */ /* 0x004fea0003800000 */
.L_x_28:
[----:B------:R2:W-:Y:S01]  /*1c00*/  @!P5 SYNCS.ARRIVE.TRANS64 RZ, [UR17], R3 ;  /* 0x00000003ffffd9a7 */ /* 0x0005e20008000011 */
[----:B------:R-:W-:Y:S04]  /*1c10*/  BSSY.RECONVERGENT B0, `(.L_x_30) ;  /* 0x0000003000007945 */ /* 0x000fe80003800200 */
[----:B------:R-:W-:Y:S05]  /*1c20*/  @P4 BRA `(.L_x_31) ;  /* 0x0000000000044947 */ /* 0x000fea0003800000 */
[----:B------:R-:W-:Y:S05]  /*1c30*/  BPT.TRAP 0x1 ;  /* 0x000000040000795c */ /* 0x000fea0000300000 */
.L_x_31:
[----:B------:R-:W-:Y:S05]  /*1c40*/  BSYNC.RECONVERGENT B0 ;  /* 0x0000000000007941 */ /* 0x000fea0003800200 */
.L_x_30:
        /* <DEDUP_REMOVED lines=10> */
[----:B------:R-:W-:Y:S01]  /*1cf0*/  UIADD3 UR16, UPT, UPT, UR16, 0x4400, URZ ;  /* 0x0000440010107890 */ /* 0x000fe2000fffe0ff */
[----:B-1----:R-:W-:Y:S01]  /*1d00*/  SHF.L.U32 R2, R15, 0x1f, RZ ;  /* 0x0000001f0f027819 */ /* 0x002fe200000006ff */
[----:B------:R-:W-:Y:S02]  /*1d10*/  UIADD3.X UR31, UPT, UPT, URZ, UR23, URZ, UP1, !UPT ;  /* 0x00000017ff1f7290 */ /* 0x000fe40008ffe4ff */
[----:B------:R-:W-:Y:S01]  /*1d20*/  UIADD3.X UR29, UPT, UPT, URZ, UR23, URZ, UP0, !UPT ;  /* 0x00000017ff1d7290 */ /* 0x000fe200087fe4ff */
[----:B------:R1:W1:Y:S01]  /*1d30*/  SYNCS.PHASECHK.TRANS64.TRYWAIT P0, [UR8+0x88], R2 ;  /* 0x00008802ff0075a7 */ /* 0x0002620008001108 */
[----:B------:R-:W-:Y:S01]  /*1d40*/  ULEA UR8, UR25, UR4, 0xc ;  /* 0x0000000419087291 */ /* 0x000fe2000f8e60ff */
[----:B------:R-:W-:Y:S01]  /*1d50*/  UMOV UR26, 0x0 ;  /* 0x00000000001a7882 */ /* 0x000fe20000000000 */
[----:B------:R-:W-:-:S02]  /*1d60*/  UMOV UR27, 0x10000000 ;  /* 0x10000000001b7882 */ /* 0x000fc40000000000 */
[----:B------:R-:W-:Y:S01]  /*1d70*/  UIADD3 UR8, UPT, UPT, UR8, 0x26400, URZ ;  /* 0x0002640008087890 */ /* 0x000fe2000fffe0ff */
[----:B------:R-:W-:Y:S01]  /*1d80*/  UMOV UR19, UR35 ;  /* 0x0000002300137c82 */ /* 0x000fe20008000000 */
[----:B------:R-:W-:Y:S01]  /*1d90*/  UMOV UR20, UR36 ;  /* 0x0000002400147c82 */ /* 0x000fe20008000000 */
[----:B------:R-:W-:Y:S01]  /*1da0*/  UMOV UR12, UR36 ;  /* 0x00000024000c7c82 */ /* 0x000fe20008000000 */
[----:B------:R-:W-:Y:S01]  /*1db0*/  UMOV UR9, UR17 ;  /* 0x0000001100097c82 */ /* 0x000fe20008000000 */
[----:B------:R-:W-:Y:S01]  /*1dc0*/  UMOV UR10, UR18 ;  /* 0x00000012000a7c82 */ /* 0x000fe20008000000 */
[----:B------:R1:W-:Y:S01]  /*1dd0*/  UTMALDG.3D [UR16], [UR30], desc[UR26] ;  /* 0x00001a101e0075b4 */ /* 0x0003e20008011000 */
[----:B------:R-:W-:Y:S01]  /*1de0*/  UIADD3 UR24, UPT, UPT, UR24, 0x1, URZ ;  /* 0x0000000118187890 */ /* 0x000fe2000fffe0ff */
[----:B------:R-:W-:-:S03]  /*1df0*/  UMOV UR25, UR6 ;  /* 0x0000000600197c82 */ /* 0x000fc60008000000 */
[----:B------:R-:W-:Y:S01]  /*1e00*/  UISETP.NE.AND UP0, UPT, UR24, UR21, UPT ;  /* 0x000000151800728c */ /* 0x000fe2000bf05270 */
[----:B------:R1:W-:Y:S08]  /*1e10*/  UTMALDG.3D [UR8], [UR28], desc[UR26] ;  /* 0x00001a081c0075b4 */ /* 0x0003f00008011000 */
[----:B------:R-:W-:Y:S05]  /*1e20*/  BRA.U UP0, `(.L_x_32) ;  /* 0xfffffffd005c7547 */ /* 0x000fea000b83ffff */
.L_x_27:
[----:B-1----:R-:W-:Y:S01]  /*1e30*/  LEA R2, R14, UR4, 0x3 ;  /* 0x000000040e027c11 */ /* 0x002fe2000f8e18ff */
[----:B------:R-:W-:Y:S01]  /*1e40*/  NOP ;  /* 0x0000000000007918 */ /* 0x000fe20000000000 */
[----:B--2---:R-:W-:Y:S02]  /*1e50*/  SHF.L.U32 R3, R12, 0x1f, RZ ;  /* 0x0000001f0c037819 */ /* 0x004fe400000006ff */
[----:B------:R-:W-:Y:S02]  /*1e60*/  LEA R4, R14, UR4, 0x4 ;  /* 0x000000040e047c11 */ /* 0x000fe4000f8e20ff */
[----:B------:R-:W1:Y:S02]  /*1e70*/  SYNCS.PHASECHK.TRANS64.TRYWAIT P0, [R2+URZ+0x130], R3 ;  /* 0x00013003020075a7 */ /* 0x000e6400080011ff */
[----:B-1----:R-:W-:Y:S05]  /*1e80*/  @!P0 BRA `(.L_x_33) ;  /* 0x0000005400508947 */ /* 0x002fea0003800000 */
.L_x_112:
[----:B------:R-:W2:Y:S01]  /*1e90*/  LDS.128 R4, [R4+0x1c0] ;  /* 0x0001c00004047984 */ /* 0x000ea20000000c00 */
[----:B---3--:R-:W-:Y:S01]  /*1ea0*/  ISETP.GE.AND P0, PT, R72, 0x1, PT ;  /* 0x000000014800780c */ /* 0x008fe20003f06270 */
[----:B-1----:R-:W-:Y:S01]  /*1eb0*/  VIADD R2, R2, 0x140 ;  /* 0x0000014002027836 */ /* 0x002fe20000000000 */
[----:B------:R-:W-:Y:S01]  /*1ec0*/  @!PT LDS RZ, [RZ] ;  /* 0x00000000fffff984 */ /* 0x000fe20000000800 */
[----:B------:R-:W-:Y:S01]  /*1ed0*/  @!PT LDS RZ, [RZ] ;  /* 0x00000000fffff984 */ /* 0x000fe20000000800 */
[----:B------:R-:W-:Y:S01]  /*1ee0*/  @!PT LDS RZ, [RZ] ;  /* 0x00000000fffff984 */ /* 0x000fe20000000800 */
[----:B------:R-:W-:Y:S01]  /*1ef0*/  @!PT LDS RZ, [RZ] ;  /* 0x00000000fffff984 */ /* 0x000fe20000000800 */
[----:B------:R1:W-:Y:S06]  /*1f00*/  MEMBAR.ALL.CTA ;  /* 0x0000000000007992 */ /* 0x0003ec0000008000 */
[----:B-1----:R-:W1:Y:S01]  /*1f10*/  FENCE.VIEW.ASYNC.S ;  /* 0x00000000000073c6 */ /* 0x002e620000000000 */
[----:B------:R-:W-:-:S04]  /*1f20*/  PRMT R2, RZ, 0x654, R2 ;  /* 0x00000654ff027816 */ /* 0x000fc80000000002 */
[----:B-1----:R1:W-:Y:S01]  /*1f30*/  SYNCS.ARRIVE.TRANS64.RED.A1T0 RZ, [R2+URZ], RZ ;  /* 0x000000ff02ff79a7 */ /* 0x0023e200081004ff */
[----:B--2---:R-:W-:-:S13]  /*1f40*/  LOP3.LUT P2, RZ, R6, 0x1, RZ, 0xc0, !PT ;  /* 0x0000000106ff7812 */ /* 0x004fda000784c0ff */
[----:B------:R-:W-:Y:S01]  /*1f50*/  @P2 SHF.R.U32.HI R3, RZ, 0x10, R5 ;  /* 0x00000010ff032819 */ /* 0x000fe20000011605 */
[----:B------:R-:W-:Y:S01]  /*1f60*/  VOTEU.ANY UP0, P2 ;  /* 0x0000000000ff7886 */ /* 0x000fe20001000100 */
[----:B------:R-:W-:Y:S02]  /*1f70*/  @P2 MOV R13, R4 ;  /* 0x00000004000d2202 */ /* 0x000fe40000000f00 */
[----:B------:R-:W-:Y:S02]  /*1f80*/  @P2 R2UR.BROADCAST UR8, R3 ;  /* 0x00000000030822ca */ /* 0x000fe400008e0000 */
[----:B------:R-:W-:-:S11]  /*1f90*/  @P2 LOP3.LUT R11, R5, 0xffff, RZ, 0xc0, !PT ;  /* 0x0000ffff050b2812 */ /* 0x000fd600078ec0ff */
[----:B------:R-:W-:Y:S01]  /*1fa0*/  @UP0 UMOV UR36, UR8 ;  /* 0x0000000800240c82 */ /* 0x000fe20008000000 */
[----:B-1----:R-:W-:Y:S05]  /*1fb0*/  @!P0 BRA `(.L_x_34) ;  /* 0x0000000000b88947 */ /* 0x002fea0003800000 */
[----:B------:R-:W4:Y:S01]  /*1fc0*/  LDC.64 R4, c[0x0][0xb18] ;  /* 0x0002c600ff047b82 */ /* 0x000f220000000a00 */
[----:B------:R-:W-:-:S07]  /*1fd0*/  ISETP.NE.AND P3, PT, R72, 0x1, PT ;  /* 0x000000014800780c */ /* 0x000fce0003f65270 */
[----:B------:R-:W1:Y:S08]  /*1fe0*/  LDC.64 R6, c[0x0][0xb10] ;  /* 0x0002c400ff067b82 */ /* 0x000e700000000a00 */
[----:B------:R-:W2:Y:S08]  /*1ff0*/  LDC R16, c[0x0][0xb20] ;  /* 0x0002c800ff107b82 */ /* 0x000eb00000000800 */
[----:B------:R-:W3:Y:S01]  /*2000*/  LDC R18, c[0x0][0xb0c] ;  /* 0x0002c300ff127b82 */ /* 0x000ee20000000800 */
[----:B----4-:R-:W-:Y:S01]  /*2010*/  IMAD.HI.U32 R17, R0, R5, RZ ;  /* 0x0000000500117227 */ /* 0x010fe200078e00ff */
[----:B------:R-:W-:-:S03]  /*2020*/  ISETP.NE.AND P0, PT, R4, 0x1, PT ;  /* 0x000000010400780c */ /* 0x000fc60003f05270 */
[----:B------:R-:W-:-:S03]  /*2030*/  IMAD.HI.U32 R5, R11, R5, RZ ;  /* 0x000000050b057227 */ /* 0x000fc600078e00ff */
[----:B------:R-:W4:Y:S01]  /*2040*/  LDC.64 R2, c[0x0][0xb28] ;  /* 0x0002ca00ff027b82 */ /* 0x000f220000000a00 */
[----:B-1----:R-:W-:-:S04]  /*2050*/  IMAD.HI.U32 R20, R9, R6, RZ ;  /* 0x0000000609147227 */ /* 0x002fc800078e00ff */
[----:B------:R-:W-:Y:S01]  /*2060*/  IMAD.HI.U32 R22, R13, R6, RZ ;  /* 0x000000060d167227 */ /* 0x000fe200078e00ff */
[----:B------:R-:W-:Y:S02]  /*2070*/  SHF.R.U32.HI R20, RZ, R7, R20 ;  /* 0x00000007ff147219 */ /* 0x000fe40000011614 */
[-C--:B--2---:R-:W-:Y:S02]  /*2080*/  SHF.R.U32.HI R17, RZ, R16.reuse, R17 ;  /* 0x00000010ff117219 */ /* 0x084fe40000011611 */
[----:B------:R-:W-:Y:S02]  /*2090*/  SHF.R.U32.HI R16, RZ, R16, R5 ;  /* 0x00000010ff107219 */ /* 0x000fe40000011605 */
[----:B------:R-:W-:Y:S02]  /*20a0*/  SEL R17, R0, R17, !P0 ;  /* 0x0000001100117207 */ /* 0x000fe40004000000 */
[----:B------:R-:W-:Y:S02]  /*20b0*/  SHF.R.U32.HI R22, RZ, R7, R22 ;  /* 0x00000007ff167219 */ /* 0x000fe40000011616 */
[----:B---3--:R-:W-:-:S02]  /*20c0*/  ISETP.NE.AND P1, PT, R18, 0x1, PT ;  /* 0x000000011200780c */ /* 0x008fc40003f25270 */
[----:B------:R-:W-:Y:S02]  /*20d0*/  SEL R5, R11, R16, !P0 ;  /* 0x000000100b057207 */ /* 0x000fe40004000000 */
[----:B------:R-:W-:Y:S02]  /*20e0*/  SEL R19, R9, R20, !P1 ;  /* 0x0000001409137207 */ /* 0x000fe40004800000 */
[----:B------:R-:W-:Y:S01]  /*20f0*/  SEL R7, R13, R22, !P1 ;  /* 0x000000160d077207 */ /* 0x000fe20004800000 */
[----:B----4-:R-:W-:-:S04]  /*2100*/  IMAD.HI.U32 R20, R17, R2, RZ ;  /* 0x0000000211147227 */ /* 0x010fc800078e00ff */
        /* <DEDUP_REMOVED lines=10> */
[----:B------:R-:W-:-:S04]  /*21b0*/  @!P0 IMAD.HI.U32 R16, R7, R2, RZ ;  /* 0x0000000207108227 */ /* 0x000fc800078e00ff */
[----:B------:R-:W-:Y:S01]  /*21c0*/  IMAD.MOV R2, RZ, RZ, -R6 ;  /* 0x000000ffff027224 */ /* 0x000fe200078e0a06 */
[----:B------:R-:W-:-:S03]  /*21d0*/  @!P0 SHF.R.U32.HI R16, RZ, R3, R16 ;  /* 0x00000003ff108219 */ /* 0x000fc60000011610 */
[----:B------:R-:W-:Y:S01]  /*21e0*/  IMAD R2, R72, R2, R5 ;  /* 0x0000000248027224 */ /* 0x000fe200078e0205 */
        /* <DEDUP_REMOVED lines=11> */
.L_x_34:
[----:B------:R-:W1:Y:S02]  /*22a0*/  LDCU UR8, c[0x0][0xb30] ;  /* 0x00016600ff0877ac */ /* 0x000e640008000800 */
[----:B-1----:R-:W-:-:S09]  /*22b0*/  UISETP.NE.AND UP0, UPT, UR8, 0x1, UPT ;  /* 0x000000010800788c */ /* 0x002fd2000bf05270 */
[----:B------:R-:W-:Y:S05]  /*22c0*/  BRA.U UP0, `(.L_x_35) ;  /* 0x0000000100407547 */ /* 0x000fea000b800000 */
[----:B------:R-:W1:Y:S08]  /*22d0*/  LDC.64 R4, c[0x0][0xb10] ;  /* 0x0002c400ff047b82 */ /* 0x000e700000000a00 */
[----:B------:R-:W2:Y:S08]  /*22e0*/  LDC.64 R2, c[0x0][0xb18] ;  /* 0x0002c600ff027b82 */ /* 0x000eb00000000a00 */
[----:B------:R-:W3:Y:S08]  /*22f0*/  LDC R6, c[0x0][0xb20] ;  /* 0x0002c800ff067b82 */ /* 0x000ef00000000800 */
[----:B------:R-:W4:Y:S01]  /*2300*/  LDC R16, c[0x0][0xb0c] ;  /* 0x0002c300ff107b82 */ /* 0x000f220000000800 */
[----:B-1----:R-:W-:-:S05]  /*2310*/  IMAD.HI.U32 R4, R13, R4, RZ ;  /* 0x000000040d047227 */ /* 0x002fca00078e00ff */
[----:B------:R-:W-:Y:S01]  /*2320*/  SHF.R.U32.HI R4, RZ, R5, R4 ;  /* 0x00000005ff047219 */ /* 0x000fe20000011604 */
[----:B--2---:R-:W-:Y:S01]  /*2330*/  IMAD.HI.U32 R3, R11, R3, RZ ;  /* 0x000000030b037227 */ /* 0x004fe200078e00ff */
[----:B------:R-:W-:-:S04]  /*2340*/  ISETP.NE.AND P0, PT, R2, 0x1, PT ;  /* 0x000000010200780c */ /* 0x000fc80003f05270 */
[----:B---3--:R-:W-:-:S04]  /*2350*/  SHF.R.U32.HI R6, RZ, R6, R3 ;  /* 0x00000006ff067219 */ /* 0x008fc80000011603 */
[----:B------:R-:W-:Y:S02]  /*2360*/  SEL R3, R11, R6, !P0 ;  /* 0x000000060b037207 */ /* 0x000fe40004000000 */
[----:B----4-:R-:W-:-:S04]  /*2370*/  ISETP.NE.AND P1, PT, R16, 0x1, PT ;  /* 0x000000011000780c */ /* 0x010fc80003f25270 */
[----:B------:R-:W-:-:S05]  /*2380*/  SEL R4, R13, R4, !P1 ;  /* 0x000000040d047207 */ /* 0x000fca0004800000 */
[----:B------:R-:W-:Y:S02]  /*2390*/  IMAD.IADD R5, R3, 0x1, -R4 ;  /* 0x0000000103057824 */ /* 0x000fe400078e0a04 */
[----:B------:R-:W-:Y:S02]  /*23a0*/  IMAD.IADD R3, R4, 0x1, -R3 ;  /* 0x0000000104037824 */ /* 0x000fe400078e0a03 */
[----:B------:R-:W-:Y:S02]  /*23b0*/  IMAD R13, R5, R16, R13 ;  /* 0x00000010050d7224 */ /* 0x000fe400078e020d */
[----:B------:R-:W-:-:S07]  /*23c0*/  IMAD R11, R3, R2, R11 ;  /* 0x00000002030b7224 */ /* 0x000fce00078e020b */
.L_x_35:
[----:B------:R-:W-:Y:S01]  /*23d0*/  VIADD R14, R14, 0x1 ;  /* 0x000000010e0e7836 */ /* 0x000fe20000000000 */
[----:B------:R-:W-:Y:S01]  /*23e0*/  PLOP3.LUT P1, PT, PT, PT, PT, 0x80, 0x8 ;  /* 0x000000000008781c */ /* 0x000fe20003f2f070 */
[----:B------:R-:W-:Y:S02]  /*23f0*/  IMAD.IADD R167, R13, 0x1, R166 ;  /* 0x000000010da77824 */ /* 0x000fe400078e02a6 */
[----:B------:R-:W-:Y:S01]  /*2400*/  IMAD.IADD R165, R11, 0x1, R164 ;  /* 0x000000010ba57824 */ /* 0x000fe200078e02a4 */
[----:B------:R-:W-:-:S04]  /*2410*/  ISETP.NE.AND P0, PT, R14, 0x2, PT ;  /* 0x000000020e00780c */ /* 0x000fc80003f05270 */
[----:B------:R-:W-:Y:S02]  /*2420*/  SEL R3, RZ, 0x1, P0 ;  /* 0x00000001ff037807 */ /* 0x000fe40000000000 */
[----:B------:R-:W-:Y:S02]  /*2430*/  SEL R14, R14, RZ, P0 ;  /* 0x000000ff0e0e7207 */ /* 0x000fe40000000000 */
[----:B------:R-:W-:Y:S01]  /*2440*/  LOP3.LUT R12, R12, R3, RZ, 0x3c, !PT ;  /* 0x000000030c0c7212 */ /* 0x000fe200078e3cff */
[----:B------:R-:W-:Y:S06]  /*2450*/  @P2 BRA `(.L_x_36) ;  /* 0xfffffff000982947 */ /* 0x000fec000383ffff */
[----:B------:R-:W-:Y:S01]  /*2460*/  UIADD3 UR4, UPT, UPT, UR4, 0x88, URZ ;  /* 0x0000008804047890 */ /* 0x000fe2000fffe0ff */
[----:B------:R-:W-:-:S03]  /*2470*/  SHF.L.U32 R3, R15, 0x1f, RZ ;  /* 0x0000001f0f037819 */ /* 0x000fc600000006ff */
[----:B------:R-:W-:-:S09]  /*2480*/  ULEA UR5, UR6, UR4, 0x3 ;  /* 0x0000000406057291 */ /* 0x000fd2000f8e18ff */
[----:B------:R-:W1:Y:S02]  /*2490*/  SYNCS.PHASECHK.TRANS64.TRYWAIT P0, [UR5], R3 ;  /* 0x00000003ff0075a7 */ /* 0x000e640008001105 */
[----:B-1----:R-:W-:Y:S05]  /*24a0*/  @!P0 BRA `(.L_x_37) ;  /* 0x0000004c00dc8947 */ /* 0x002fea0003800000 */
.L_x_114:
[----:B------:R-:W-:-:S04]  /*24b0*/  UIADD3 UR6, UPT, UPT, UR6, 0x1, URZ ;  /* 0x0000000106067890 */ /* 0x000fc8000fffe0ff */
[----:B------:R-:W-:-:S04]  /*24c0*/  UISETP.NE.AND UP0, UPT, UR6, 0x11, UPT ;  /* 0x000000110600788c */ /* 0x000fc8000bf05270 */
[----:B------:R-:W-:Y:S02]  /*24d0*/  USEL UR7, URZ, 0x1, UP0 ;  /* 0x00000001ff077887 */ /* 0x000fe40008000000 */
[----:B------:R-:W-:-:S04]  /*24e0*/  USEL UR6, UR6, URZ, UP0 ;  /* 0x000000ff06067287 */ /* 0x000fc80008000000 */
[----:B------:R-:W-:Y:S01]  /*24f0*/  ULEA UR5, UR6, UR4, 0x3 ;  /* 0x0000000406057291 */ /* 0x000fe2000f8e18ff */
[----:B------:R-:W-:-:S04]  /*2500*/  LOP3.LUT R2, R15, UR7, RZ, 0x3c, !PT ;  /* 0x000000070f027c12 */ /* 0x000fc8000f8e3cff */
[----:B-1----:R-:W-:-:S04]  /*2510*/  SHF.L.U32 R3, R2, 0x1f, RZ ;  /* 0x0000001f02037819 */ /* 0x002fc800000006ff */
[----:B------:R-:W1:Y:S02]  /*2520*/  SYNCS.PHASECHK.TRANS64.TRYWAIT P0, [UR5], R3 ;  /* 0x00000003ff0075a7 */ /* 0x000e640008001105 */
[----:B-1----:R-:W-:Y:S05]  /*2530*/  @!P0 BRA `(.L_x_38) ;  /* 0x0000004c00d08947 */ /* 0x002fea0003800000 */
.L_x_116:
        /* <DEDUP_REMOVED lines=9> */
.L_x_118:
        /* <DEDUP_REMOVED lines=9> */
.L_x_120:
        /* <DEDUP_REMOVED lines=9> */
.L_x_122:
        /* <DEDUP_REMOVED lines=9> */
.L_x_124:
        /* <DEDUP_REMOVED lines=9> */
.L_x_126:
        /* <DEDUP_REMOVED lines=9> */
.L_x_128:
        /* <DEDUP_REMOVED lines=9> */
.L_x_130:
        /* <DEDUP_REMOVED lines=9> */
.L_x_132:
        /* <DEDUP_REMOVED lines=9> */
.L_x_134:
        /* <DEDUP_REMOVED lines=9> */
.L_x_136:
        /* <DEDUP_REMOVED lines=9> */
.L_x_138:
        /* <DEDUP_REMOVED lines=9> */
.L_x_140:
        /* <DEDUP_REMOVED lines=9> */
.L_x_142:
        /* <DEDUP_REMOVED lines=9> */
.L_x_144:
[----:B------:R-:W-:-:S04]  /*2d20*/  UIADD3 UR6, UPT, UPT, UR6, 0x1, URZ ;  /* 0x0000000106067890 */ /* 0x000fc8000fffe0ff */
[----:B------:R-:W-:-:S04]  /*2d30*/  UISETP.NE.AND UP0, UPT, UR6, 0x11, UPT ;  /* 0x000000110600788c */ /* 0x000fc8000bf05270 */
[----:B------:R-:W-:Y:S02]  /*2d40*/  USEL UR5, URZ, 0x1, UP0 ;  /* 0x00000001ff057887 */ /* 0x000fe40008000000 */
[----:B------:R-:W-:-:S04]  /*2d50*/  USEL UR6, UR6, URZ, UP0 ;  /* 0x000000ff06067287 */ /* 0x000fc80008000000 */
[----:B------:R-:W-:Y:S01]  /*2d60*/  ULEA UR6, UR6, UR4, 0x3 ;  /* 0x0000000406067291 */ /* 0x000fe2000f8e18ff */
[----:B-1----:R-:W-:-:S04]  /*2d70*/  LOP3.LUT R3, R2, UR5, RZ, 0x3c, !PT ;  /* 0x0000000502037c12 */ /* 0x002fc8000f8e3cff */
[----:B------:R-:W-:Y:S01]  /*2d80*/  SHF.L.U32 R3, R3, 0x1f, RZ ;  /* 0x0000001f03037819 */ /* 0x000fe200000006ff */
[----:B----4-:R-:W-:-:S07]  /*2d90*/  IMAD.U32 R0, RZ, RZ, UR6 ;  /* 0x00000006ff007e24 */ /* 0x010fce000f8e00ff */
.L_x_53:
[----:B-1----:R1:W2:Y:S02]  /*2da0*/  SYNCS.PHASECHK.TRANS64.TRYWAIT P0, [R0+URZ], R3 ;  /* 0x00000003000075a7 */ /* 0x0022a400080011ff */
[----:B--2---:R-:W-:Y:S05]  /*2db0*/  @!P0 NANOSLEEP.SYNCS 0x989680 ;  /* 0x009896800000895d */ /* 0x004fea0003900000 */
[----:B------:R-:W2:Y:S02]  /*2dc0*/  @!P0 SYNCS.PHASECHK.TRANS64 P0, [R0+URZ], R3 ;  /* 0x00000003000085a7 */ /* 0x000ea400080010ff */
[----:B--2---:R-:W-:Y:S05]  /*2dd0*/  @P0 EXIT ;  /* 0x000000000000094d */ /* 0x004fea0003800000 */
[----:B------:R-:W-:Y:S05]  /*2de0*/  BRA `(.L_x_53) ;  /* 0xfffffffc00ec7947 */ /* 0x000fea000383ffff */
.L_x_18:
[----:B------:R-:W-:-:S04]  /*2df0*/  UISETP.NE.AND UP1, UPT, UR37, URZ, UPT ;  /* 0x000000ff2500728c */ /* 0x000fc8000bf25270 */
[----:B------:R-:W-:-:S09]  /*2e00*/  UISETP.NE.OR UP1, UPT, UR8, 0x1, UP1 ;  /* 0x000000010800788c */ /* 0x000fd20008f25670 */
[----:B------:R-:W-:Y:S05]  /*2e10*/  BRA.U UP1, `(.L_x_54) ;  /* 0x0000000501487547 */ /* 0x000fea000b800000 */
[----:B------:R-:W-:Y:S01]  /*2e20*/  ISETP.NE.AND P2, PT, R2, RZ, PT ;  /* 0x000000ff0200720c */ /* 0x000fe20003f45270 */
[----:B------:R-:W-:Y:S01]  /*2e30*/  IMAD.MOV.U32 R12, RZ, RZ, 0x1 ;  /* 0x00000001ff0c7424 */ /* 0x000fe200078e00ff */
[----:B------:R-:W-:Y:S02]  /*2e40*/  CS2R R10, SRZ ;  /* 0x00000000000a7805 */ /* 0x000fe4000001ff00 */
[----:B------:R-:W-:Y:S01]  /*2e50*/  CS2R R8, SRZ ;  /* 0x0000000000087805 */ /* 0x000fe2000001ff00 */
[----:B------:R-:W-:Y:S01]  /*2e60*/  UMOV UR4, 0x400 ;  /* 0x0000040000047882 */ /* 0x000fe20000000000 */
[----:B------:R-:W-:Y:S01]  /*2e70*/  UMOV UR6, URZ ;  /* 0x000000ff00067c82 */ /* 0x000fe20008000000 */
[----:B------:R-:W-:-:S12]  /*2e80*/  ULEA UR37, UR37, UR4, 0x18 ;  /* 0x0000000425257291 */ /* 0x000fd8000f8ec0ff */
.L_x_58:
[----:B------:R-:W-:Y:S02]  /*2e90*/  LEA R0, R8, UR37, 0x3 ;  /* 0x0000002508007c11 */ /* 0x000fe4000f8e18ff */
[----:B------:R-:W-:-:S03]  /*2ea0*/  SHF.L.U32 R5, R9, 0x1f, RZ ;  /* 0x0000001f09057819 */ /* 0x000fc600000006ff */
[----:B------:R-:W-:Y:S01]  /*2eb0*/  VIADD R4, R0, 0x1a0 ;  /* 0x000001a000047836 */ /* 0x000fe20000000000 */
[----:B------:R-:W1:Y:S02]  /*2ec0*/  SYNCS.PHASECHK.TRANS64.TRYWAIT P0, [R0+URZ+0x190], R5 ;  /* 0x00019005000075a7 */ /* 0x000e6400080011ff */
[----:B-1----:R-:W-:Y:S05]  /*2ed0*/  @!P0 BRA `(.L_x_55) ;  /* 0x0000004800d08947 */ /* 0x002fea0003800000 */
.L_x_145:
[----:B------:R-:W-:Y:S01]  /*2ee0*/  ULEA UR5, UR6, UR37, 0x3 ;  /* 0x0000002506057291 */ /* 0x000fe2000f8e18ff */
[----:B------:R-:W-:Y:S02]  /*2ef0*/  PRMT R4, RZ, 0x654, R4 ;  /* 0x00000654ff047816 */ /* 0x000fe40000000004 */
[----:B-1----:R-:W-:Y:S01]  /*2f00*/  SHF.L.U32 R5, R12, 0x1f, RZ ;  /* 0x0000001f0c057819 */ /* 0x002fe200000006ff */
[----:B------:R-:W-:Y:S01]  /*2f10*/  UIADD3 UR4, UPT, UPT, UR5, 0x130, URZ ;  /* 0x0000013005047890 */ /* 0x000fe2000fffe0ff */
[----:B------:R1:W-:Y:S05]  /*2f20*/  SYNCS.ARRIVE.TRANS64.RED.A1T0 RZ, [R4+URZ], RZ ;  /* 0x000000ff04ff79a7 */ /* 0x0003ea00081004ff */
[----:B------:R-:W-:Y:S01]  /*2f30*/  IMAD.U32 R7, RZ, RZ, UR4 ;  /* 0x00000004ff077e24 */ /* 0x000fe2000f8e00ff */
[----:B------:R-:W2:Y:S04]  /*2f40*/  SYNCS.PHASECHK.TRANS64.TRYWAIT P0, [UR5+0x140], R5 ;  /* 0x00014005ff0075a7 */ /* 0x000ea80008001105 */
[----:B------:R-:W-:Y:S01]  /*2f50*/  PRMT R6, R2, 0x654, R7 ;  /* 0x0000065402067816 */ /* 0x000fe20000000007 */
[----:B-1----:R-:W-:Y:S01]  /*2f60*/  @!P2 IMAD.MOV.U32 R4, RZ, RZ, 0x10 ;  /* 0x00000010ff04a424 */ /* 0x002fe200078e00ff */
[----:B--2---:R-:W-:Y:S06]  /*2f70*/  @!P0 BRA `(.L_x_56) ;  /* 0x0000004800bc8947 */ /* 0x004fec0003800000 */
.L_x_147:
[----:B------:R-:W-:Y:S01]  /*2f80*/  ULEA UR4, UR6, UR37, 0x4 ;  /* 0x0000002506047291 */ /* 0x000fe2000f8e20ff */
[----:B------:R-:W-:Y:S01]  /*2f90*/  SEL R3, R6, R3, !P2 ;  /* 0x0000000306037207 */ /* 0x000fe20005000000 */
[----:B------:R-:W-:Y:S01]  /*2fa0*/  UIADD3 UR5, UPT, UPT, UR5, 0x130, URZ ;  /* 0x0000013005057890 */ /* 0x000fe2000fffe0ff */
[----:B-1----:R-:W-:Y:S01]  /*2fb0*/  LEA R0, R11, UR37, 0x3 ;  /* 0x000000250b007c11 */ /* 0x002fe2000f8e18ff */
[----:B------:R-:W-:Y:S01]  /*2fc0*/  UIADD3 UR4, UPT, UPT, UR4, 0x1c0, URZ ;  /* 0x000001c004047890 */ /* 0x000fe2000fffe0ff */
[----:B------:R-:W-:Y:S01]  /*2fd0*/  SHF.L.U32 R5, R10, 0x1f, RZ ;  /* 0x0000001f0a057819 */ /* 0x000fe200000006ff */
[----:B------:R1:W-:Y:S01]  /*2fe0*/  @!P2 SYNCS.ARRIVE.TRANS64.RED RZ, [R3+URZ], R4 ;  /* 0x0000000403ffa9a7 */ /* 0x0003e200080004ff */
[----:B------:R-:W-:Y:S01]  /*2ff0*/  UIADD3 UR6, UPT, UPT, UR6, 0x1, URZ ;  /* 0x0000000106067890 */ /* 0x000fe2000fffe0ff */
[----:B------:R-:W-:-:S03]  /*3000*/  VIADD R8, R8, 0x1 ;  /* 0x0000000108087836 */ /* 0x000fc60000000000 */
[----:B------:R-:W-:Y:S02]  /*3010*/  UISETP.NE.AND UP0, UPT, UR6, 0x2, UPT ;  /* 0x000000020600788c */ /* 0x000fe4000bf05270 */
[----:B------:R-:W-:Y:S06]  /*3020*/  UGETNEXTWORKID.BROADCAST [UR4], [UR5] ;  /* 0x00000000040073ca */ /* 0x000fec0008000100 */
[----:B------:R-:W-:Y:S01]  /*3030*/  USEL UR4, URZ, 0x1, UP0 ;  /* 0x00000001ff047887 */ /* 0x000fe20008000000 */
[----:B------:R-:W-:Y:S01]  /*3040*/  ISETP.NE.AND P0, PT, R8, 0x2, PT ;  /* 0x000000020800780c */ /* 0x000fe20003f05270 */
[----:B------:R-:W-:Y:S01]  /*3050*/  USEL UR6, UR6, URZ, UP0 ;  /* 0x000000ff06067287 */ /* 0x000fe20008000000 */
[----:B------:R-:W2:Y:S03]  /*3060*/  SYNCS.PHASECHK.TRANS64.TRYWAIT P1, [R0+URZ+0x130], R5 ;  /* 0x00013005000075a7 */ /* 0x000ea600080211ff */
[----:B------:R-:W-:Y:S01]  /*3070*/  LOP3.LUT R12, R12, UR4, RZ, 0x3c, !PT ;  /* 0x000000040c0c7c12 */ /* 0x000fe2000f8e3cff */
[----:B-12---:R-:W-:Y:S07]  /*3080*/  @!P1 BRA `(.L_x_57) ;  /* 0x0000004800909947 */ /* 0x006fee0003800000 */
.L_x_148:
[C---:B------:R-:W-:Y:S01]  /*3090*/  LEA R4, R11.reuse, UR37, 0x4 ;  /* 0x000000250b047c11 */ /* 0x040fe2000f8e20ff */
[----:B-1----:R-:W-:Y:S01]  /*30a0*/  VIADD R0, R0, 0x140 ;  /* 0x0000014000007836 */ /* 0x002fe20000000000 */
[----:B------:R-:W-:Y:S01]  /*30b0*/  SEL R8, R8, RZ, P0 ;  /* 0x000000ff08087207 */ /* 0x000fe20000000000 */
[----:B------:R-:W-:-:S03]  /*30c0*/  VIADD R11, R11, 0x1 ;  /* 0x000000010b0b7836 */ /* 0x000fc60000000000 */
[----:B------:R-:W1:Y:S01]  /*30d0*/  LDS.128 R4, [R4+0x1c0] ;  /* 0x0001c00004047984 */ /* 0x000e620000000c00 */
[----:B------:R-:W-:Y:S02]  /*30e0*/  PRMT R0, RZ, 0x654, R0 ;  /* 0x00000654ff007816 */ /* 0x000fe40000000000 */
[C---:B------:R-:W-:Y:S01]  /*30f0*/  ISETP.NE.AND P1, PT, R11.reuse, 0x2, PT ;  /* 0x000000020b00780c */ /* 0x040fe20003f25270 */
[----:B------:R-:W-:Y:S01]  /*3100*/  @!PT LDS RZ, [RZ] ;  /* 0x00000000fffff984 */ /* 0x000fe20000000800 */
[----:B------:R-:W-:Y:S01]  /*3110*/  @!PT LDS RZ, [RZ] ;  /* 0x00000000fffff984 */ /* 0x000fe20000000800 */
[----:B------:R-:W-:Y:S01]  /*3120*/  @!PT LDS RZ, [RZ] ;  /* 0x00000000fffff984 */ /* 0x000fe20000000800 */
[----:B------:R-:W-:Y:S01]  /*3130*/  @!PT LDS RZ, [RZ] ;  /* 0x00000000fffff984 */ /* 0x000fe20000000800 */
[----:B------:R2:W-:Y:S06]  /*3140*/  MEMBAR.ALL.CTA ;  /* 0x0000000000007992 */ /* 0x0005ec0000008000 */
[----:B--2---:R-:W2:Y:S01]  /*3150*/  FENCE.VIEW.ASYNC.S ;  /* 0x00000000000073c6 */ /* 0x004ea20000000000 */
[----:B------:R-:W-:Y:S01]  /*3160*/  SEL R11, R11, RZ, P1 ;  /* 0x000000ff0b0b7207 */ /* 0x000fe20000800000 */
[----:B--2---:R2:W-:Y:S01]  /*3170*/  SYNCS.ARRIVE.TRANS64.RED.A1T0 RZ, [R0+URZ], RZ ;  /* 0x000000ff00ff79a7 */ /* 0x0045e200081004ff */
[----:B-1----:R-:W-:-:S02]  /*3180*/  LOP3.LUT P3, RZ, R6, 0x1, RZ, 0xc0, !PT ;  /* 0x0000000106ff7812 */ /* 0x002fc4000786c0ff */
[----:B------:R-:W-:-:S04]  /*3190*/  SEL R5, RZ, 0x1, P1 ;  /* 0x00000001ff057807 */ /* 0x000fc80000800000 */
[----:B------:R-:W-:Y:S02]  /*31a0*/  LOP3.LUT R10, R10, R5, RZ, 0x3c, !PT ;  /* 0x000000050a0a7212 */ /* 0x000fe400078e3cff */
[----:B--2---:R-:W-:-:S04]  /*31b0*/  SEL R0, RZ, 0x1, P0 ;  /* 0x00000001ff007807 */ /* 0x004fc80000000000 */
[----:B------:R-:W-:Y:S01]  /*31c0*/  LOP3.LUT R9, R9, R0, RZ, 0x3c, !PT ;  /* 0x0000000009097212 */ /* 0x000fe200078e3cff */
[----:B------:R-:W-:Y:S06]  /*31d0*/  @P3 BRA `(.L_x_58) ;  /* 0xfffffffc002c3947 */ /* 0x000fec000383ffff */
[----:B------:R-:W-:Y:S01]  /*31e0*/  ULEA UR5, UR6, UR37, 0x3 ;  /* 0x0000002506057291 */ /* 0x000fe2000f8e18ff */
[----:B------:R-:W-:-:S08]  /*31f0*/  SHF.L.U32 R3, R12, 0x1f, RZ ;  /* 0x0000001f0c037819 */ /* 0x000fd000000006ff */
[----:B------:R-:W1:Y:S02]  /*3200*/  SYNCS.PHASECHK.TRANS64 P0, [UR5+0x140], R3 ;  /* 0x00014003ff0075a7 */ /* 0x000e640008001005 */
[----:B-1----:R-:W-:Y:S05]  /*3210*/  @P0 BRA `(.L_x_59) ;  /* 0x0000000000080947 */ /* 0x002fea0003800000 */
[----:B------:R-:W1:Y:S02]  /*3220*/  SYNCS.PHASECHK.TRANS64.TRYWAIT P0, [UR5+0x140], R3 ;  /* 0x00014003ff0075a7 */ /* 0x000e640008001105 */
[----:B-1----:R-:W-:Y:S05]  /*3230*/  @!P0 BRA `(.L_x_60) ;  /* 0x0000004800388947 */ /* 0x002fea0003800000 */
.L_x_59:
[----:B------:R-:W-:-:S04]  /*3240*/  UIADD3 UR4, UPT, UPT, UR6, 0x1, URZ ;  /* 0x0000000106047890 */ /* 0x000fc8000fffe0ff */
[----:B------:R-:W-:-:S04]  /*3250*/  UISETP.NE.AND UP0, UPT, UR4, 0x2, UPT ;  /* 0x000000020400788c */ /* 0x000fc8000bf05270 */
[----:B------:R-:W-:Y:S02]  /*3260*/  USEL UR7, URZ, 0x1, UP0 ;  /* 0x00000001ff077887 */ /* 0x000fe40008000000 */
[----:B------:R-:W-:-:S04]  /*3270*/  USEL UR4, UR4, URZ, UP0 ;  /* 0x000000ff04047287 */ /* 0x000fc80008000000 */
[----:B------:R-:W-:Y:S01]  /*3280*/  ULEA UR4, UR4, UR37, 0x3 ;  /* 0x0000002504047291 */ /* 0x000fe2000f8e18ff */
[----:B-1----:R-:W-:-:S04]  /*3290*/  LOP3.LUT R3, R12, UR7, RZ, 0x3c, !PT ;  /* 0x000000070c037c12 */ /* 0x002fc8000f8e3cff */
[----:B------:R-:W-:-:S04]  /*32a0*/  SHF.L.U32 R0, R3, 0x1f, RZ ;  /* 0x0000001f03007819 */ /* 0x000fc800000006ff */
[----:B------:R-:W1:Y:S02]  /*32b0*/  SYNCS.PHASECHK.TRANS64 P0, [UR4+0x140], R0 ;  /* 0x00014000ff0075a7 */ /* 0x000e640008001004 */
[----:B-1----:R-:W-:Y:S05]  /*32c0*/  @P0 EXIT ;  /* 0x000000000000094d */ /* 0x002fea0003800000 */
[----:B------:R-:W-:Y:S02]  /*32d0*/  SHF.L.U32 R3, R3, 0x1f, RZ ;  /* 0x0000001f03037819 */ /* 0x000fe400000006ff */
[----:B------:R-:W-:-:S07]  /*32e0*/  MOV R0, UR4 ;  /* 0x0000000400007c02 */ /* 0x000fce0008000f00 */
.L_x_61:
[----:B-1----:R1:W2:Y:S02]  /*32f0*/  SYNCS.PHASECHK.TRANS64.TRYWAIT P0, [R0+URZ+0x140], R3 ;  /* 0x00014003000075a7 */ /* 0x0022a400080011ff */
[----:B--2---:R-:W-:Y:S05]  /*3300*/  @!P0 NANOSLEEP.SYNCS 0x989680 ;  /* 0x009896800000895d */ /* 0x004fea0003900000 */
[----:B------:R-:W2:Y:S02]  /*3310*/  @!P0 SYNCS.PHASECHK.TRANS64 P0, [R0+URZ+0x140], R3 ;  /* 0x00014003000085a7 */ /* 0x000ea400080010ff */
[----:B--2---:R-:W-:Y:S05]  /*3320*/  @P0 EXIT ;  /* 0x000000000000094d */ /* 0x004fea0003800000 */
[----:B------:R-:W-:Y:S05]  /*3330*/  BRA `(.L_x_61) ;  /* 0xfffffffc00ec7947 */ /* 0x000fea000383ffff */
.L_x_54:
[----:B------:R-:W-:-:S09]  /*3340*/  UISETP.NE.AND UP1, UPT, UR8, URZ, UPT ;  /* 0x000000ff0800728c */ /* 0x000fd2000bf25270 */
[----:B------:R-:W-:Y:S05]  /*3350*/  BRA.U UP1, `(.L_x_62) ;  /* 0x0000000d017c7547 */ /* 0x000fea000b800000 */
[----:B------:R-:W-:Y:S01]  /*3360*/  UMOV UR4, 0x40 ;  /* 0x0000004000047882 */ /* 0x000fe20000000000 */
[----:B------:R-:W-:Y:S01]  /*3370*/  NOP ;  /* 0x0000000000007918 */ /* 0x000fe20000000000 */
[----:B------:R-:W-:Y:S01]  /*3380*/  ULEA UR4, UR37, UR4, 0x18 ;  /* 0x0000000425047291 */ /* 0x000fe2000f8ec0ff */
[----:B------:R-:W-:Y:S02]  /*3390*/  UMOV UR5, 0x400 ;  /* 0x0000040000057882 */ /* 0x000fe40000000000 */
[----:B------:R-:W-:-:S06]  /*33a0*/  ULEA UR37, UR37, UR5, 0x18 ;  /* 0x0000000525257291 */ /* 0x000fcc000f8ec0ff */
[----:B------:R-:W1:Y:S02]  /*33b0*/  LDS.U8 R0, [UR4+0x1c] ;  /* 0x00001c04ff007984 */ /* 0x000e640008000000 */
[----:B-1----:R-:W-:-:S13]  /*33c0*/  ISETP.NE.AND P0, PT, R0, RZ, PT ;  /* 0x000000ff0000720c */ /* 0x002fda0003f05270 */
[----:B------:R-:W-:Y:S05]  /*33d0*/  @P0 BRA `(.L_x_63) ;  /* 0x0000000000580947 */ /* 0x000fea0003800000 */
[----:B------:R-:W-:-:S13]  /*33e0*/  ELECT P0, URZ, PT ;  /* 0x0000000000ff782f */ /* 0x000fda0003800000 */
[----:B------:R-:W-:Y:S05]  /*33f0*/  @!P0 BRA `(.L_x_64) ;  /* 0x0000000000608947 */ /* 0x000fea0003800000 */
[----:B------:R-:W-:Y:S01]  /*3400*/  UMOV UR5, 0x10 ;  /* 0x0000001000057882 */ /* 0x000fe20000000000 */
[----:B------:R-:W-:Y:S01]  /*3410*/  HFMA2 R0, -RZ, RZ, 0, 5.9604644775390625e-08 ;  /* 0x00000001ff007431 */ /* 0x000fe200000001ff */
[----:B------:R-:W-:-:S03]  /*3420*/  MOV R2, 0xffff ;  /* 0x0000ffff00027802 */ /* 0x000fc60000000f00 */
[----:B------:R-:W-:Y:S04]  /*3430*/  DEPBAR.LE SB1, 0x36 ;  /* 0x00009d800000791a */ /* 0x000fe80000000000 */
[----:B------:R-:W1:Y:S02]  /*3440*/  UTCATOMSWS.FIND_AND_SET.ALIGN UP0, UR5, UR5 ;  /* 0x00000005000575e3 */ /* 0x000e640008000800 */
[----:B-1----:R-:W-:Y:S01]  /*3450*/  MOV R3, UR5 ;  /* 0x0000000500037c02 */ /* 0x002fe20008000f00 */
[----:B------:R-:W-:Y:S06]  /*3460*/  BRA.U UP0, `(.L_x_65) ;  /* 0x0000000100187547 */ /* 0x000fec000b800000 */
.L_x_66:
[----:B------:R-:W-:Y:S05]  /*3470*/  NANOSLEEP 0x64 ;  /* 0x000000640000795d */ /* 0x000fea0003800000 */
[----:B------:R-:W-:-:S05]  /*3480*/  UMOV UR5, 0x10 ;  /* 0x0000001000057882 */ /* 0x000fca0000000000 */
[----:B------:R-:W-:Y:S04]  /*3490*/  DEPBAR.LE SB1, 0x36 ;  /* 0x00009d800000791a */ /* 0x000fe80000000000 */
[----:B------:R-:W1:Y:S02]  /*34a0*/  UTCATOMSWS.FIND_AND_SET.ALIGN UP0, UR5, UR5 ;  /* 0x00000005000575e3 */ /* 0x000e640008000800 */
[----:B-1----:R-:W-:Y:S01]  /*34b0*/  MOV R3, UR5 ;  /* 0x0000000500037c02 */ /* 0x002fe20008000f00 */
[----:B------:R-:W-:Y:S05]  /*34c0*/  BRA.U !UP0, `(.L_x_66) ;  /* 0xfffffffd08e87547 */ /* 0x000fea000b83ffff */
.L_x_65:
[-C--:B------:R-:W-:Y:S02]  /*34d0*/  SHF.L.U32 R2, R2, R3.reuse, RZ ;  /* 0x0000000302027219 */ /* 0x080fe400000006ff */
[----:B------:R-:W-:Y:S01]  /*34e0*/  SHF.L.U32 R0, R0, R3, RZ ;  /* 0x0000000300007219 */ /* 0x000fe200000006ff */
[----:B------:R-:W-:Y:S02]  /*34f0*/  IMAD.SHL.U32 R3, R3, 0x20, RZ ;  /* 0x0000002003037824 */ /* 0x000fe400078e00ff */
[----:B------:R1:W-:Y:S04]  /*3500*/  ATOMS.OR RZ, [UR4+0x14], R2 ;  /* 0x00001402ffff798c */ /* 0x0003e8000b000004 */
[----:B------:R1:W-:Y:S04]  /*3510*/  ATOMS.OR RZ, [UR4+0x18], R0 ;  /* 0x00001800ffff798c */ /* 0x0003e8000b000004 */
[----:B------:R1:W-:Y:S01]  /*3520*/  STS [UR37+0x1e0], R3 ;  /* 0x0001e003ff007988 */ /* 0x0003e20008000825 */
[----:B------:R-:W-:Y:S05]  /*3530*/  BRA `(.L_x_64) ;  /* 0x0000000000107947 */ /* 0x000fea0003800000 */
.L_x_63:
[----:B------:R-:W-:Y:S02]  /*3540*/  MOV R0, 0xffffffff ;  /* 0xffffffff00007802 */ /* 0x000fe40000000f00 */
[----:B------:R-:W-:-:S03]  /*3550*/  MOV R2, 0x3580 ;  /* 0x0000358000027802 */ /* 0x000fc60000000f00 */
[----:B------:R1:W-:Y:S04]  /*3560*/  STS [UR37+0x1e0], R0 ;  /* 0x0001e000ff007988 */ /* 0x0003e80008000825 */
[----:B-1-3-5:R-:W-:Y:S05]  /*3570*/  CALL.REL.NOINC `($__internal_1_$__cuda_sm10x_tcgen05_guardrail_trap_phase_invalid_during_alloc) ;  /* 0x0000004800b47944 */ /* 0x02afea0003c00000 */
.L_x_64:
[----:B------:R-:W-:Y:S05]  /*3580*/  WARPSYNC.ALL ;  /* 0x0000000000007948 */ /* 0x000fea0003800000 */
[----:B------:R-:W2:Y:S01]  /*3590*/  S2UR UR6, SR_CgaCtaId ;  /* 0x00000000000679c3 */ /* 0x000ea20000008800 */
[----:B------:R-:W-:Y:S01]  /*35a0*/  UMOV UR4, 0x400 ;  /* 0x0000040000047882 */ /* 0x000fe20000000000 */
[----:B------:R-:W-:-:S06]  /*35b0*/  NOP ;  /* 0x0000000000007918 */ /* 0x000fcc0000000000 */
[----:B------:R-:W-:Y:S06]  /*35c0*/  BAR.ARV 0x6, 0xa0 ;  /* 0x0182800000007b1d */ /* 0x000fec0000002000 */
[----:B------:R-:W4:Y:S01]  /*35d0*/  LDCU UR7, c[0x0][0x38c] ;  /* 0x00007180ff0777ac */ /* 0x000f220008000800 */
[----:B------:R-:W-:Y:S01]  /*35e0*/  IMAD.MOV.U32 R11, RZ, RZ, 0x1 ;  /* 0x00000001ff0b7424 */ /* 0x000fe200078e00ff */
[----:B------:R-:W-:Y:S01]  /*35f0*/  CS2R R8, SRZ ;  /* 0x0000000000087805 */ /* 0x000fe2000001ff00 */
[----:B------:R-:W-:Y:S01]  /*3600*/  IMAD.MOV.U32 R10, RZ, RZ, RZ ;  /* 0x000000ffff0a7224 */ /* 0x000fe200078e00ff */
[----:B------:R-:W-:Y:S01]  /*3610*/  UMOV UR18, URZ ;  /* 0x000000ff00127c82 */ /* 0x000fe20008000000 */
[----:B------:R-:W-:Y:S01]  /*3620*/  UMOV UR17, URZ ;  /* 0x000000ff00117c82 */ /* 0x000fe20008000000 */
[----:B------:R-:W-:Y:S01]  /*3630*/  UMOV UR22, 0x0 ;  /* 0x0000000000167882 */ /* 0x000fe20000000000 */
[----:B------:R-:W-:Y:S01]  /*3640*/  UMOV UR23, 0x81004a0 ;  /* 0x081004a000177882 */ /* 0x000fe20000000000 */
[----:B------:R-:W-:Y:S01]  /*3650*/  UMOV UR20, 0x0 ;  /* 0x0000000000147882 */ /* 0x000fe20000000000 */
[----:B------:R-:W-:Y:S01]  /*3660*/  UMOV UR21, 0x81004a0 ;  /* 0x081004a000157882 */ /* 0x000fe20000000000 */
[----:B--2---:R-:W-:Y:S01]  /*3670*/  ULEA UR6, UR6, UR4, 0x18 ;  /* 0x0000000406067291 */ /* 0x004fe2000f8ec0ff */
[----:B------:R-:W2:Y:S03]  /*3680*/  LDCU UR4, c[0x0][0x38c] ;  /* 0x00007180ff0477ac */ /* 0x000ea60008000800 */
[----:B------:R-:W-:-:S02]  /*3690*/  UIADD3 UR11, UPT, UPT, UR6, 0x4400, URZ ;  /* 0x00004400060b7890 */ /* 0x000fc4000fffe0ff */
[----:B----4-:R-:W-:-:S03]  /*36a0*/  UIADD3 UR7, UPT, UPT, UR7, 0x3f, URZ ;  /* 0x0000003f07077890 */ /* 0x010fc6000fffe0ff */
[----:B-1----:R-:W1:Y:S01]  /*36b0*/  LDS R0, [UR6+0x1e0] ;  /* 0x0001e006ff007984 */ /* 0x002e620008000800 */
[----:B------:R-:W-:Y:S02]  /*36c0*/  UIADD3 UR12, UPT, UPT, UR6, 0x26400, URZ ;  /* 0x00026400060c7890 */ /* 0x000fe4000fffe0ff */
[----:B------:R-:W-:Y:S02]  /*36d0*/  USHF.R.S32.HI UR5, URZ, 0x1f, UR7 ;  /* 0x0000001fff057899 */ /* 0x000fe40008011407 */
[----:B------:R-:W-:Y:S02]  /*36e0*/  USHF.R.U32.HI UR11, URZ, 0x4, UR11 ;  /* 0x00000004ff0b7899 */ /* 0x000fe4000801160b */
[----:B------:R-:W-:Y:S02]  /*36f0*/  ULEA.HI UR5, UR5, UR7, URZ, 0x6 ;  /* 0x0000000705057291 */ /* 0x000fe4000f8f30ff */
[----:B------:R-:W-:Y:S02]  /*3700*/  USHF.R.U32.HI UR12, URZ, 0x4, UR12 ;  /* 0x00000004ff0c7899 */ /* 0x000fe4000801160c */
[----:B------:R-:W-:-:S02]  /*3710*/  USHF.R.S32.HI UR5, URZ, 0x6, UR5 ;  /* 0x00000006ff057899 */ /* 0x000fc40008011405 */
[----:B------:R-:W-:Y:S02]  /*3720*/  ULOP3.LUT UR11, UR11, 0x3fff, URZ, 0xc0, !UPT ;  /* 0x00003fff0b0b7892 */ /* 0x000fe4000f8ec0ff */
[----:B------:R-:W-:Y:S02]  /*3730*/  UISETP.LT.AND UP0, UPT, UR5, 0x1, UPT ;  /* 0x000000010500788c */ /* 0x000fe4000bf01270 */
[----:B------:R-:W-:Y:S02]  /*3740*/  ULOP3.LUT UR12, UR12, 0x3fff, URZ, 0xc0, !UPT ;  /* 0x00003fff0c0c7892 */ /* 0x000fe4000f8ec0ff */
[----:B------:R-:W-:Y:S02]  /*3750*/  USEL UR10, UR5, 0x1, !UP0 ;  /* 0x00000001050a7887 */ /* 0x000fe4000c000000 */
[----:B------:R-:W-:Y:S02]  /*3760*/  ULOP3.LUT UR11, UR11, 0x10000, URZ, 0xfc, !UPT ;  /* 0x000100000b0b7892 */ /* 0x000fe4000f8efcff */
[----:B------:R-:W-:-:S02]  /*3770*/  ULOP3.LUT UR12, UR12, 0x10000, URZ, 0xfc, !UPT ;  /* 0x000100000c0c7892 */ /* 0x000fc4000f8efcff */
[----:B------:R-:W-:Y:S02]  /*3780*/  UIADD3 UR10, UPT, UPT, -UR10, URZ, URZ ;  /* 0x000000ff0a0a7290 */ /* 0x000fe4000fffe1ff */
[----:B--2---:R-:W-:Y:S01]  /*3790*/  UISETP.GE.AND UP3, UPT, UR4, 0x1, UPT ;  /* 0x000000010400788c */ /* 0x004fe2000bf66270 */
[----:B-1----:R-:W-:-:S15]  /*37a0*/  R2UR UR19, R0 ;  /* 0x00000000001372ca */ /* 0x002fde00000e0000 */
.L_x_73:
[----:B------:R-:W-:Y:S02]  /*37b0*/  LEA R0, R10, UR6, 0x3 ;  /* 0x000000060a007c11 */ /* 0x000fe4000f8e18ff */
[----:B------:R-:W-:Y:S02]  /*37c0*/  SHF.L.U32 R5, R9, 0x1f, RZ ;  /* 0x0000001f09057819 */ /* 0x000fe400000006ff */
[----:B------:R-:W-:Y:S01]  /*37d0*/  PLOP3.LUT P0, PT, PT, PT, UP3, 0x80, 0x8 ;  /* 0x000000000008781c */ /* 0x000fe20003f0f038 */
[----:B------:R-:W-:Y:S01]  /*37e0*/  VIADD R3, R0, 0x140 ;  /* 0x0000014000037836 */ /* 0x000fe20000000000 */
[----:B-1----:R-:W1:Y:S02]  /*37f0*/  SYNCS.PHASECHK.TRANS64.TRYWAIT P1, [R0+URZ+0x130], R5 ;  /* 0x00013005000075a7 */ /* 0x002e6400080211ff */
[----:B-1--4-:R-:W-:Y:S09]  /*3800*/  @!P1 BRA `(.L_x_67) ;  /* 0x0000004000dc9947 */ /* 0x012ff20003800000 */
.L_x_150:
[----:B------:R-:W-:Y:S01]  /*3810*/  LEA R4, R10, UR6, 0x4 ;  /* 0x000000060a047c11 */ /* 0x000fe2000f8e20ff */
[----:B------:R-:W-:Y:S01]  /*3820*/  @UP3 ULEA UR4, UR17, UR6, 0x3 ;  /* 0x0000000611043291 */ /* 0x000fe2000f8e18ff */
[----:B------:R-:W-:Y:S01]  /*3830*/  PLOP3.LUT P2, PT, PT, PT, PT, 0x80, 0x8 ;  /* 0x000000000008781c */ /* 0x000fe20003f4f070 */
[----:B------:R-:W-:Y:S01]  /*3840*/  ULEA UR8, UR18, UR6, 0x3 ;  /* 0x0000000612087291 */ /* 0x000fe2000f8e18ff */
[----:B------:R-:W-:Y:S01]  /*3850*/  PRMT R3, RZ, 0x654, R3 ;  /* 0x00000654ff037816 */ /* 0x000fe20000000003 */
[----:B------:R-:W-:Y:S01]  /*3860*/  ULEA UR9, UR18, UR19, 0x6 ;  /* 0x0000001312097291 */ /* 0x000fe2000f8e30ff */
[----:B-1----:R-:W1:Y:S01]  /*3870*/  LDS.128 R4, [R4+0x1c0] ;  /* 0x0001c00004047984 */ /* 0x002e620000000c00 */
[----:B------:R-:W-:Y:S02]  /*3880*/  @P0 SHF.L.U32 R2, R8, 0x1f, RZ ;  /* 0x0000001f08020819 */ /* 0x000fe400000006ff */
[----:B------:R-:W-:Y:S01]  /*3890*/  SHF.L.U32 R0, R11, 0x1f, RZ ;  /* 0x0000001f0b007819 */ /* 0x000fe200000006ff */
[----:B------:R-:W-:Y:S01]  /*38a0*/  @!PT LDS RZ, [RZ] ;  /* 0x00000000fffff984 */ /* 0x000fe20000000800 */
[----:B------:R-:W-:Y:S01]  /*38b0*/  @!PT LDS RZ, [RZ] ;  /* 0x00000000fffff984 */ /* 0x000fe20000000800 */
[----:B------:R-:W-:Y:S01]  /*38c0*/  @!PT LDS RZ, [RZ] ;  /* 0x00000000fffff984 */ /* 0x000fe20000000800 */
[----:B------:R-:W-:Y:S01]  /*38d0*/  @!PT LDS RZ, [RZ] ;  /* 0x00000000fffff984 */ /* 0x000fe20000000800 */
[----:B------:R2:W-:Y:S06]  /*38e0*/  MEMBAR.ALL.CTA ;  /* 0x0000000000007992 */ /* 0x0005ec0000008000 */
[----:B--2---:R-:W2:Y:S02]  /*38f0*/  FENCE.VIEW.ASYNC.S ;  /* 0x00000000000073c6 */ /* 0x004ea40000000000 */
[----:B--2---:R2:W-:Y:S01]  /*3900*/  SYNCS.ARRIVE.TRANS64.RED.A1T0 RZ, [R3+URZ], RZ ;  /* 0x000000ff03ff79a7 */ /* 0x0045e200081004ff */
[----:B------:R2:W4:Y:S01]  /*3910*/  @P0 SYNCS.PHASECHK.TRANS64.TRYWAIT P2, [UR4], R2 ;  /* 0x00000002ff0005a7 */ /* 0x0005220008041104 */
[----:B-1----:R-:W-:Y:S01]  /*3920*/  LOP3.LUT P1, RZ, R6, 0x1, RZ, 0xc0, !PT ;  /* 0x0000000106ff7812 */ /* 0x002fe2000782c0ff */
[----:B------:R-:W1:Y:S02]  /*3930*/  SYNCS.PHASECHK.TRANS64.TRYWAIT P0, [UR8+0x170], R0 ;  /* 0x00017000ff0075a7 */ /* 0x000e640008001108 */
[----:B-12-4-:R-:W-:Y:S10]  /*3940*/  @!P0 BRA `(.L_x_68) ;  /* 0x0000004000a08947 */ /* 0x016ff40003800000 */
.L_x_152:
[----:B------:R-:W-:Y:S01]  /*3950*/  IADD3 R10, PT, PT, R10, 0x1, RZ ;  /* 0x000000010a0a7810 */ /* 0x000fe20007ffe0ff */
[----:B------:R-:W-:Y:S06]  /*3960*/  BRA.U !UP3, `(.L_x_69) ;  /* 0x000000010b987547 */ /* 0x000fec000b800000 */
[----:B------:R-:W-:Y:S01]  /*3970*/  UPLOP3.LUT UP4, UPT, UPT, UPT, UPT, 0x40, 0x4 ;  /* 0x000000000004789c */ /* 0x000fe20003f8e870 */
[----:B------:R-:W-:Y:S01]  /*3980*/  UMOV UR16, UR10 ;  /* 0x0000000a00107c82 */ /* 0x000fe20008000000 */
[----:B------:R-:W-:Y:S01]  /*3990*/  UMOV UR15, UR5 ;  /* 0x00000005000f7c82 */ /* 0x000fe20008000000 */
[----:B------:R-:W-:-:S08]  /*39a0*/  UMOV UR14, UR17 ;  /* 0x00000011000e7c82 */ /* 0x000fd00008000000 */
.L_x_72:
[----:B------:R-:W-:Y:S02]  /*39b0*/  UIADD3 UR16, UPT, UPT, UR16, 0x1, URZ ;  /* 0x0000000110107890 */ /* 0x000fe4000fffe0ff */
[----:B--2---:R-:W-:Y:S02]  /*39c0*/  ULEA UR7, UR14, UR6, 0x3 ;  /* 0x000000060e077291 */ /* 0x004fe4000f8e18ff */
[----:B------:R-:W-:Y:S01]  /*39d0*/  UISETP.NE.AND UP0, UPT, UR16, URZ, UPT ;  /* 0x000000ff1000728c */ /* 0x000fe2000bf05270 */
[----:B----4-:R-:W-:Y:S10]  /*39e0*/  @P2 BRA `(.L_x_70) ;  /* 0x00000000000c2947 */ /* 0x010ff40003800000 */
[----:B-1----:R-:W-:Y:S04]  /*39f0*/  SHF.L.U32 R3, R8, 0x1f, RZ ;  /* 0x0000001f08037819 */ /* 0x002fe800000006ff */
[----:B------:R-:W1:Y:S02]  /*3a00*/  SYNCS.PHASECHK.TRANS64.TRYWAIT P0, [UR7], R3 ;  /* 0x00000003ff0075a7 */ /* 0x000e640008001107 */
[----:B-1----:R-:W-:Y:S05]  /*3a10*/  @!P0 BRA `(.L_x_71) ;  /* 0x0000004000848947 */ /* 0x002fea0003800000 */
.L_x_70:
[----:B------:R-:W-:Y:S01]  /*3a20*/  UISETP.NE.AND UP1, UPT, UR15, 0x1, UPT ;  /* 0x000000010f00788c */ /* 0x000fe2000bf25270 */
[----:B------:R-:W-:Y:S01]  /*3a30*/  PLOP3.LUT P2, PT, PT, PT, PT, 0x80, 0x8 ;  /* 0x000000000008781c */ /* 0x000fe20003f4f070 */
[----:B------:R-:W-:Y:S02]  /*3a40*/  UIADD3 UR17, UPT, UPT, UR14, 0x1, URZ ;  /* 0x000000010e117890 */ /* 0x000fe4000fffe0ff */
[----:B------:R-:W-:Y:S02]  /*3a50*/  ULEA UR24, UR14, UR12, 0x8 ;  /* 0x0000000c0e187291 */ /* 0x000fe4000f8e40ff */
[----:B------:R-:W-:Y:S01]  /*3a60*/  UISETP.NE.AND UP2, UPT, UR17, 0x11, UPT ;  /* 0x000000111100788c */ /* 0x000fe2000bf45270 */
[----:B------:R-:W-:Y:S01]  /*3a70*/  PLOP3.LUT P0, PT, PT, PT, UP1, 0x80, 0x8 ;  /* 0x000000000008781c */ /* 0x000fe20003f0f018 */
[----:B------:R-:W-:Y:S02]  /*3a80*/  ULEA UR26, UR14, UR11, 0x9 ;  /* 0x0000000b0e1a7291 */ /* 0x000fe4000f8e48ff */
[----:B------:R-:W-:Y:S02]  /*3a90*/  USEL UR13, URZ, 0x1, UP2 ;  /* 0x00000001ff0d7887 */ /* 0x000fe40009000000 */
[----:B------:R-:W-:Y:S02]  /*3aa0*/  USEL UR17, UR17, URZ, UP2 ;  /* 0x000000ff11117287 */ /* 0x000fe40009000000 */
[----:B------:R-:W-:Y:S02]  /*3ab0*/  UIADD3 UR30, UPT, UPT, UR24, 0x2, URZ ;  /* 0x00000002181e7890 */ /* 0x000fe4000fffe0ff */
[----:B------:R-:W-:Y:S01]  /*3ac0*/  @UP1 ULEA UR4, UR17, UR6, 0x3 ;  /* 0x0000000611041291 */ /* 0x000fe2000f8e18ff */
[----:B------:R-:W-:Y:S01]  /*3ad0*/  LOP3.LUT R8, R8, UR13, RZ, 0x3c, !PT ;  /* 0x0000000d08087c12 */ /* 0x000fe2000f8e3cff */
[----:B------:R-:W-:Y:S02]  /*3ae0*/  UIADD3 UR28, UPT, UPT, UR26, 0x2, URZ ;  /* 0x000000021a1c7890 */ /* 0x000fe4000fffe0ff */
[----:B------:R-:W-:Y:S01]  /*3af0*/  UIADD3 UR7, UPT, UPT, UR7, 0x88, URZ ;  /* 0x0000008807077890 */ /* 0x000fe2000fffe0ff */
[----:B-1----:R-:W-:Y:S01]  /*3b00*/  @P0 SHF.L.U32 R0, R8, 0x1f, RZ ;  /* 0x0000001f08000819 */ /* 0x002fe200000006ff */
[----:B------:R-:W-:Y:S01]  /*3b10*/  UMOV UR25, 0x80004020 ;  /* 0x8000402000197882 */ /* 0x000fe20000000000 */
[----:B------:R-:W-:Y:S01]  /*3b20*/  UMOV UR27, 0x80004020 ;  /* 0x80004020001b7882 */ /* 0x000fe20000000000 */
[----:B------:R-:W-:Y:S01]  /*3b30*/  UMOV UR31, 0x80004020 ;  /* 0x80004020001f7882 */ /* 0x000fe20000000000 */
[----:B------:R2:W4:Y:S01]  /*3b40*/  @P0 SYNCS.PHASECHK.TRANS64.TRYWAIT P2, [UR4], R0 ;  /* 0x00000000ff0005a7 */ /* 0x0005220008041104 */
[----:B------:R-:W-:Y:S01]  /*3b50*/  UIADD3 UR15, UPT, UPT, UR15, -0x1, URZ ;  /* 0xffffffff0f0f7890 */ /* 0x000fe2000fffe0ff */
[----:B------:R2:W-:Y:S01]  /*3b60*/  UTCIMMA gdesc[UR26], gdesc[UR24], tmem[UR9], tmem[UR22], idesc[UR23], UP4 ;  /* 0x00ff16181a0075ea */ /* 0x0005e2000a000109 */
[----:B------:R-:W-:Y:S01]  /*3b70*/  UPLOP3.LUT UP4, UPT, UPT, UPT, UPT, 0x80, 0x8 ;  /* 0x000000000008789c */ /* 0x000fe20003f8f070 */
[----:B------:R-:W-:Y:S01]  /*3b80*/  UMOV UR29, 0x80004020 ;  /* 0x80004020001d7882 */ /* 0x000fe20000000000 */
[----:B------:R-:W-:Y:S01]  /*3b90*/  UMOV UR14, UR17 ;  /* 0x00000011000e7c82 */ /* 0x000fe20008000000 */
[----:B------:R2:W-:Y:S01]  /*3ba0*/  UTCIMMA gdesc[UR28], gdesc[UR30], tmem[UR9], tmem[UR20], idesc[UR21], UPT ;  /* 0x00ff141e1c0075ea */ /* 0x0005e2000b800109 */
[----:B------:R2:W-:Y:S01]  /*3bb0*/  UTCBAR [UR7], URZ ;  /* 0x000000ff070073e9 */ /* 0x0005e200080000ff */
[----:B------:R-:W-:Y:S06]  /*3bc0*/  BRA.U UP0, `(.L_x_72) ;  /* 0xfffffffd00787547 */ /* 0x000fec000b83ffff */
.L_x_69:
[----:B------:R-:W-:Y:S01]  /*3bd0*/  UIADD3 UR18, UPT, UPT, UR18, 0x1, URZ ;  /* 0x0000000112127890 */ /* 0x000fe2000fffe0ff */
[C---:B------:R-:W-:Y:S01]  /*3be0*/  ISETP.NE.AND P0, PT, R10.reuse, 0x2, PT ;  /* 0x000000020a00780c */ /* 0x040fe20003f05270 */
[----:B------:R-:W-:Y:S02]  /*3bf0*/  UIADD3 UR8, UPT, UPT, UR8, 0x150, URZ ;  /* 0x0000015008087890 */ /* 0x000fe4000fffe0ff */
[----:B------:R-:W-:Y:S01]  /*3c00*/  UISETP.NE.AND UP0, UPT, UR18, 0x4, UPT ;  /* 0x000000041200788c */ /* 0x000fe2000bf05270 */
[----:B-12---:R-:W-:Y:S02]  /*3c10*/  SEL R0, RZ, 0x1, P0 ;  /* 0x00000001ff007807 */ /* 0x006fe40000000000 */
[----:B------:R-:W-:Y:S01]  /*3c20*/  SEL R10, R10, RZ, P0 ;  /* 0x000000ff0a0a7207 */ /* 0x000fe20000000000 */
[----:B------:R-:W-:Y:S01]  /*3c30*/  USEL UR4, URZ, 0x1, UP0 ;  /* 0x00000001ff047887 */ /* 0x000fe20008000000 */
[----:B------:R-:W-:Y:S01]  /*3c40*/  LOP3.LUT R9, R9, R0, RZ, 0x3c, !PT ;  /* 0x0000000009097212 */ /* 0x000fe200078e3cff */
[----:B------:R-:W-:Y:S01]  /*3c50*/  USEL UR18, UR18, URZ, UP0 ;  /* 0x000000ff12127287 */ /* 0x000fe20008000000 */
[----:B------:R1:W-:Y:S03]  /*3c60*/  UTCBAR [UR8], URZ ;  /* 0x000000ff080073e9 */ /* 0x0003e600080000ff */
[----:B------:R-:W-:Y:S01]  /*3c70*/  LOP3.LUT R11, R11, UR4, RZ, 0x3c, !PT ;  /* 0x000000040b0b7c12 */ /* 0x000fe2000f8e3cff */
[----:B------:R-:W-:Y:S07]  /*3c80*/  @P1 BRA `(.L_x_73) ;  /* 0xfffffff800c81947 */ /* 0x000fee000383ffff */
[----:B------:R-:W2:Y:S01]  /*3c90*/  S2UR UR4, SR_CgaCtaId ;  /* 0x00000000000479c3 */ /* 0x000ea20000008800 */
[----:B------:R-:W-:Y:S01]  /*3ca0*/  ELECT P0, URZ, PT ;  /* 0x0000000000ff782f */ /* 0x000fe20003800000 */
[----:B------:R-:W-:Y:S01]  /*3cb0*/  IMAD.MOV.U32 R0, RZ, RZ, 0x1 ;  /* 0x00000001ff007424 */ /* 0x000fe200078e00ff */
[----:B------:R-:W-:Y:S01]  /*3cc0*/  UIADD3 UR6, UPT, UPT, UR6, 0x170, URZ ;  /* 0x0000017006067890 */ /* 0x000fe2000fffe0ff */
[----:B------:R-:W-:Y:S01]  /*3cd0*/  SHF.L.U32 R3, R11, 0x1f, RZ ;  /* 0x0000001f0b037819 */ /* 0x000fe200000006ff */
[----:B------:R-:W-:-:S03]  /*3ce0*/  UMOV UR5, 0x40 ;  /* 0x0000004000057882 */ /* 0x000fc60000000000 */
[----:B------:R-:W-:Y:S01]  /*3cf0*/  UVIRTCOUNT.DEALLOC.SMPOOL 0x80 ;  /* 0x000000800000784c */ /* 0x000fe20000000000 */
[----:B--2---:R-:W-:Y:S02]  /*3d00*/  ULEA UR4, UR4, UR5, 0x18 ;  /* 0x0000000504047291 */ /* 0x004fe4000f8ec0ff */
[----:B------:R-:W-:-:S07]  /*3d10*/  ULEA UR5, UR18, UR6, 0x3 ;  /* 0x0000000612057291 */ /* 0x000fce000f8e18ff */
[----:B------:R2:W-:Y:S02]  /*3d20*/  @P0 STS.U8 [UR4+0x1c], R0 ;  /* 0x00001c00ff000988 */ /* 0x0005e40008000004 */
[----:B------:R-:W3:Y:S02]  /*3d30*/  SYNCS.PHASECHK.TRANS64.TRYWAIT P0, [UR5], R3 ;  /* 0x00000003ff0075a7 */ /* 0x000ee40008001105 */
[----:B--23--:R-:W-:Y:S05]  /*3d40*/  @!P0 BRA `(.L_x_74) ;  /* 0x0000003c00d08947 */ /* 0x00cfea0003800000 */
.L_x_155:
[----:B------:R-:W-:-:S04]  /*3d50*/  UIADD3 UR7, UPT, UPT, UR18, 0x1, URZ ;  /* 0x0000000112077890 */ /* 0x000fc8000fffe0ff */
[----:B------:R-:W-:-:S04]  /*3d60*/  UISETP.NE.AND UP0, UPT, UR7, 0x4, UPT ;  /* 0x000000040700788c */ /* 0x000fc8000bf05270 */
[----:B-1----:R-:W-:Y:S02]  /*3d70*/  USEL UR8, URZ, 0x1, UP0 ;  /* 0x00000001ff087887 */ /* 0x002fe40008000000 */
[----:B------:R-:W-:-:S04]  /*3d80*/  USEL UR7, UR7, URZ, UP0 ;  /* 0x000000ff07077287 */ /* 0x000fc80008000000 */
[----:B------:R-:W-:Y:S01]  /*3d90*/  ULEA UR5, UR7, UR6, 0x3 ;  /* 0x0000000607057291 */ /* 0x000fe2000f8e18ff */
[----:B------:R-:W-:-:S04]  /*3da0*/  LOP3.LUT R2, R11, UR8, RZ, 0x3c, !PT ;  /* 0x000000080b027c12 */ /* 0x000fc8000f8e3cff */
[----:B--2---:R-:W-:-:S04]  /*3db0*/  SHF.L.U32 R3, R2, 0x1f, RZ ;  /* 0x0000001f02037819 */ /* 0x004fc800000006ff */
[----:B------:R-:W1:Y:S02]  /*3dc0*/  SYNCS.PHASECHK.TRANS64.TRYWAIT P0, [UR5], R3 ;  /* 0x00000003ff0075a7 */ /* 0x000e640008001105 */
[----:B-1----:R-:W-:Y:S05]  /*3dd0*/  @!P0 BRA `(.L_x_75) ;  /* 0x0000003c00c48947 */ /* 0x002fea0003800000 */
.L_x_157:
        /* <DEDUP_REMOVED lines=9> */
.L_x_159:
[----:B------:R-:W-:-:S04]  /*3e70*/  UIADD3 UR7, UPT, UPT, UR7, 0x1, URZ ;  /* 0x0000000107077890 */ /* 0x000fc8000fffe0ff */
[----:B------:R-:W-:-:S04]  /*3e80*/  UISETP.NE.AND UP0, UPT, UR7, 0x4, UPT ;  /* 0x000000040700788c */ /* 0x000fc8000bf05270 */
[----:B------:R-:W-:Y:S02]  /*3e90*/  USEL UR5, URZ, 0x1, UP0 ;  /* 0x00000001ff057887 */ /* 0x000fe40008000000 */
[----:B------:R-:W-:-:S04]  /*3ea0*/  USEL UR7, UR7, URZ, UP0 ;  /* 0x000000ff07077287 */ /* 0x000fc80008000000 */
[----:B------:R-:W-:Y:S01]  /*3eb0*/  ULEA UR7, UR7, UR6, 0x3 ;  /* 0x0000000607077291 */ /* 0x000fe2000f8e18ff */
[----:B-1----:R-:W-:-:S04]  /*3ec0*/  LOP3.LUT R3, R2, UR5, RZ, 0x3c, !PT ;  /* 0x0000000502037c12 */ /* 0x002fc8000f8e3cff */
[----:B------:R-:W-:-:S04]  /*3ed0*/  SHF.L.U32 R3, R3, 0x1f, RZ ;  /* 0x0000001f03037819 */ /* 0x000fc800000006ff */
[----:B------:R-:W1:Y:S02]  /*3ee0*/  SYNCS.PHASECHK.TRANS64.TRYWAIT P0, [UR7], R3 ;  /* 0x00000003ff0075a7 */ /* 0x000e640008001107 */
[----:B-1----:R-:W-:Y:S05]  /*3ef0*/  @!P0 BRA `(.L_x_77) ;  /* 0x0000003c00ac8947 */ /* 0x002fea0003800000 */
.L_x_161:
[----:B------:R-:W-:Y:S01]  /*3f00*/  NOP ;  /* 0x0000000000007918 */ /* 0x000fe20000000000 */
[----:B-1----:R-:W1:Y:S01]  /*3f10*/  LDS R0, [UR4+0x14] ;  /* 0x00001404ff007984 */ /* 0x002e620008000800 */
[----:B------:R-:W-:Y:S01]  /*3f20*/  ULOP3.LUT UR6, UR19, 0xffff, URZ, 0xc0, !UPT ;  /* 0x0000ffff13067892 */ /* 0x000fe2000f8ec0ff */
[----:B------:R-:W-:Y:S01]  /*3f30*/  UMOV UR8, 0xffff ;  /* 0x0000ffff00087882 */ /* 0x000fe20000000000 */
[----:B------:R-:W-:Y:S02]  /*3f40*/  UMOV UR5, 0x1 ;  /* 0x0000000100057882 */ /* 0x000fe40000000000 */
[----:B------:R-:W-:-:S04]  /*3f50*/  USHF.R.U32.HI UR6, URZ, 0x5, UR6 ;  /* 0x00000005ff067899 */ /* 0x000fc80008011606 */
[----:B------:R-:W-:Y:S02]  /*3f60*/  USHF.L.U32 UR8, UR8, UR6, URZ ;  /* 0x0000000608087299 */ /* 0x000fe400080006ff */
[----:B------:R-:W-:-:S04]  /*3f70*/  USHF.L.U32 UR5, UR5, UR6, URZ ;  /* 0x0000000605057299 */ /* 0x000fc800080006ff */
[----:B-1----:R-:W-:-:S04]  /*3f80*/  LOP3.LUT R0, R0, UR8, RZ, 0xc0, !PT ;  /* 0x0000000800007c12 */ /* 0x002fc8000f8ec0ff */
[----:B------:R-:W-:-:S13]  /*3f90*/  ISETP.NE.AND P0, PT, R0, UR8, PT ;  /* 0x0000000800007c0c */ /* 0x000fda000bf05270 */
[----:B------:R-:W-:Y:S05]  /*3fa0*/  @P0 BRA `(.L_x_78) ;  /* 0x0000000000580947 */ /* 0x000fea0003800000 */
[----:B------:R-:W1:Y:S02]  /*3fb0*/  LDS R0, [UR4+0x18] ;  /* 0x00001804ff007984 */ /* 0x000e640008000800 */
[----:B-1----:R-:W-:-:S04]  /*3fc0*/  LOP3.LUT R0, R0, UR5, RZ, 0xc0, !PT ;  /* 0x0000000500007c12 */ /* 0x002fc8000f8ec0ff */
[----:B------:R-:W-:-:S13]  /*3fd0*/  ISETP.NE.AND P0, PT, R0, UR5, PT ;  /* 0x0000000500007c0c */ /* 0x000fda000bf05270 */
[----:B------:R-:W-:Y:S05]  /*3fe0*/  @P0 BRA `(.L_x_79) ;  /* 0x00000000003c0947 */ /* 0x000fea0003800000 */
[----:B------:R-:W1:Y:S01]  /*3ff0*/  S2R R2, SR_LANEID ;  /* 0x0000000000027919 */ /* 0x000e620000000000 */
[----:B------:R-:W-:Y:S01]  /*4000*/  ULOP3.LUT UR8, URZ, UR8, URZ, 0x33, !UPT ;  /* 0x00000008ff087292 */ /* 0x000fe2000f8e33ff */
[----:B------:R-:W-:Y:S01]  /*4010*/  LOP3.LUT R4, RZ, UR5, RZ, 0x33, !PT ;  /* 0x00000005ff047c12 */ /* 0x000fe2000f8e33ff */
[----:B------:R-:W-:Y:S02]  /*4020*/  VOTEU.ANY UR7, UPT, PT ;  /* 0x0000000000077886 */ /* 0x000fe400038e0100 */
[----:B------:R-:W-:Y:S01]  /*4030*/  UFLO.U32 UR7, UR7 ;  /* 0x00000007000772bd */ /* 0x000fe200080e0000 */
[----:B------:R-:W2:Y:S01]  /*4040*/  REDUX UR5, R4 ;  /* 0x00000000040573c4 */ /* 0x000ea20000000000 */
[----:B------:R-:W-:-:S06]  /*4050*/  IMAD.U32 R0, RZ, RZ, UR8 ;  /* 0x00000008ff007e24 */ /* 0x000fcc000f8e00ff */
[----:B------:R3:W-:Y:S01]  /*4060*/  UTCATOMSWS.AND URZ, UR8 ;  /* 0x0000000800ff79e3 */ /* 0x0007e20008000000 */
[----:B------:R-:W4:Y:S01]  /*4070*/  REDUX UR6, R0 ;  /* 0x00000000000673c4 */ /* 0x000f220000000000 */
[----:B-1----:R-:W-:Y:S01]  /*4080*/  ISETP.EQ.U32.AND P0, PT, R2, UR7, PT ;  /* 0x0000000702007c0c */ /* 0x002fe2000bf02070 */
[----:B--2---:R-:W-:Y:S01]  /*4090*/  IMAD.U32 R2, RZ, RZ, UR5 ;  /* 0x00000005ff027e24 */ /* 0x004fe2000f8e00ff */
[----:B----4-:R-:W-:-:S11]  /*40a0*/  MOV R3, UR6 ;  /* 0x0000000600037c02 */ /* 0x010fd60008000f00 */
[----:B------:R3:W-:Y:S04]  /*40b0*/  @P0 ATOMS.AND RZ, [UR4+0x14], R3 ;  /* 0x00001403ffff098c */ /* 0x0007e8000a800004 */
[----:B------:R3:W-:Y:S01]  /*40c0*/  @P0 ATOMS.AND RZ, [UR4+0x18], R2 ;  /* 0x00001802ffff098c */ /* 0x0007e2000a800004 */
[----:B------:R-:W-:Y:S05]  /*40d0*/  BRA `(.L_x_80) ;  /* 0x0000000000147947 */ /* 0x000fea0003800000 */
.L_x_79:
[----:B------:R-:W-:Y:S02]  /*40e0*/  MOV R2, 0x4100 ;  /* 0x0000410000027802 */ /* 0x000fe40000000f00 */
[----:B----45:R-:W-:Y:S05]  /*40f0*/  CALL.REL.NOINC `($__internal_0_$__cuda_sm10x_tcgen05_guardrail_trap_col_being_dealloced_not_returned_by_alloc) ;  /* 0x0000003c00c87944 */ /* 0x030fea0003c00000 */
[----:B------:R-:W-:Y:S05]  /*4100*/  BRA `(.L_x_80) ;  /* 0x0000000000087947 */ /* 0x000fea0003800000 */
.L_x_78:
[----:B------:R-:W-:Y:S02]  /*4110*/  MOV R2, 0x4130 ;  /* 0x0000413000027802 */ /* 0x000fe40000000f00 */
[----:B----45:R-:W-:Y:S05]  /*4120*/  CALL.REL.NOINC `($__internal_2_$__cuda_sm10x_tcgen05_guardrail_trap_unallocated_columns_being_dealloced) ;  /* 0x0000003c00d47944 */ /* 0x030fea0003c00000 */
.L_x_80:
[----:B------:R-:W-:Y:S01]  /*4130*/  NOP ;  /* 0x0000000000007918 */ /* 0x000fe20000000000 */
[----:B---3--:R-:W-:Y:S05]  /*4140*/  EXIT ;  /* 0x000000000000794d */ /* 0x008fea0003800000 */
.L_x_62:
[----:B------:R-:W-:-:S09]  /*4150*/  UISETP.NE.OR UP2, UPT, UR8, 0x3, !UP2 ;  /* 0x000000030800788c */ /* 0x000fd2000d745670 */
[----:B------:R-:W-:Y:S05]  /*4160*/  BRA.U UP2, `(.L_x_81) ;  /* 0x0000000902c87547 */ /* 0x000fea000b800000 */
[----:B------:R-:W1:Y:S01]  /*4170*/  LDCU.64 UR6, c[0x0][0x888] ;  /* 0x00011100ff0677ac */ /* 0x000e620008000a00 */
[----:B------:R-:W2:Y:S01]  /*4180*/  LDC R0, c[0x0][0xb30] ;  /* 0x0002cc00ff007b82 */ /* 0x000ea20000000800 */
[----:B------:R-:W-:Y:S01]  /*4190*/  IMAD.MOV.U32 R30, RZ, RZ, 0x1 ;  /* 0x00000001ff1e7424 */ /* 0x000fe200078e00ff */
[----:B------:R-:W-:Y:S01]  /*41a0*/  CS2R R28, SRZ ;  /* 0x00000000001c7805 */ /* 0x000fe2000001ff00 */
[----:B------:R-:W4:Y:S01]  /*41b0*/  LDCU.64 UR4, c[0x0][0x890] ;  /* 0x00011200ff0477ac */ /* 0x000f220008000a00 */
[----:B------:R-:W-:Y:S01]  /*41c0*/  IMAD.MOV.U32 R25, RZ, RZ, 0x2000 ;  /* 0x00002000ff197424 */ /* 0x000fe200078e00ff */
[----:B------:R-:W-:-:S03]  /*41d0*/  UMOV UR8, 0x400 ;  /* 0x0000040000087882 */ /* 0x000fc60000000000 */
[----:B------:R-:W3:Y:S01]  /*41e0*/  LDC R19, c[0x0][0x370] ;  /* 0x0000dc00ff137b82 */ /* 0x000ee20000000800 */
[----:B------:R-:W-:-:S07]  /*41f0*/  UPLOP3.LUT UP1, UPT, UPT, UPT, UPT, 0x40, 0x4 ;  /* 0x000000000004789c */ /* 0x000fce0003f2e870 */
[----:B------:R-:W3:Y:S01]  /*4200*/  LDC R2, c[0x0][0xb0c] ;  /* 0x0002c300ff027b82 */ /* 0x000ee20000000800 */
[----:B-1----:R-:W-:Y:S02]  /*4210*/  UISETP.NE.U32.AND UP2, UPT, UR6, URZ, UPT ;  /* 0x000000ff0600728c */ /* 0x002fe4000bf45070 */
[----:B------:R-:W-:Y:S02]  /*4220*/  ULEA UR6, UR37, UR8, 0x18 ;  /* 0x0000000825067291 */ /* 0x000fe4000f8ec0ff */
[----:B------:R-:W-:Y:S02]  /*4230*/  UISETP.NE.AND.EX UP2, UPT, UR7, URZ, UPT, UP2 ;  /* 0x000000ff0700728c */ /* 0x000fe4000bf45320 */
[----:B------:R-:W-:Y:S01]  /*4240*/  UIADD3 UR7, UPT, UPT, UR6, 0x110, URZ ;  /* 0x0000011006077890 */ /* 0x000fe2000fffe0ff */
[----:B------:R-:W1:Y:S01]  /*4250*/  LDC R18, c[0x0][0xb20] ;  /* 0x0002c800ff127b82 */ /* 0x000e620000000800 */
[----:B----4-:R-:W-:Y:S01]  /*4260*/  UISETP.NE.U32.AND UP3, UPT, UR4, URZ, UPT ;  /* 0x000000ff0400728c */ /* 0x010fe2000bf65070 */
[----:B--2---:R-:W-:Y:S01]  /*4270*/  ISETP.NE.AND P1, PT, R0, 0x1, PT ;  /* 0x000000010000780c */ /* 0x004fe20003f25270 */
[----:B------:R-:W-:-:S02]  /*4280*/  UPRMT UR37, UR37, 0x654, UR7 ;  /* 0x0000065425257896 */ /* 0x000fc40008000007 */
[----:B------:R-:W-:-:S03]  /*4290*/  UISETP.NE.AND.EX UP3, UPT, UR5, URZ, UPT, UP3 ;  /* 0x000000ff0500728c */ /* 0x000fc6000bf65330 */
[----:B------:R-:W2:Y:S08]  /*42a0*/  LDC.64 R32, c[0x0][0x348] ;  /* 0x0000d200ff207b82 */ /* 0x000eb00000000a00 */
[----:B------:R-:W4:Y:S08]  /*42b0*/  LDC.64 R16, c[0x0][0xb10] ;  /* 0x0002c400ff107b82 */ /* 0x000f300000000a00 */
[----:B------:R-:W1:Y:S08]  /*42c0*/  LDC.64 R6, c[0x0][0xb18] ;  /* 0x0002c600ff067b82 */ /* 0x000e700000000a00 */
[----:B------:R-:W1:Y:S08]  /*42d0*/  LDC.64 R4, c[0x0][0xb28] ;  /* 0x0002ca00ff047b82 */ /* 0x000e700000000a00 */
[----:B---3--:R-:W1:Y:S02]  /*42e0*/  LDC R24, c[0x0][0x374] ;  /* 0x0000dd00ff187b82 */ /* 0x008e640000000800 */
.L_x_89:
[C---:B------:R-:W-:Y:S02]  /*42f0*/  LEA R0, R29.reuse, UR6, 0x3 ;  /* 0x000000061d007c11 */ /* 0x040fe4000f8e18ff */
[----:B------:R-:W-:Y:S02]  /*4300*/  SHF.L.U32 R3, R28, 0x1f, RZ ;  /* 0x0000001f1c037819 */ /* 0x000fe400000006ff */
[----:B------:R-:W-:Y:S02]  /*4310*/  LEA R20, R29, UR6, 0x4 ;  /* 0x000000061d147c11 */ /* 0x000fe4000f8e20ff */
[----:B---3--:R-:W3:Y:S02]  /*4320*/  SYNCS.PHASECHK.TRANS64.TRYWAIT P0, [R0+URZ+0x130], R3 ;  /* 0x00013003000075a7 */ /* 0x008ee400080011ff */
[----:B---3--:R-:W-:Y:S05]  /*4330*/  @!P0 BRA `(.L_x_82) ;  /* 0x0000003800b48947 */ /* 0x008fea0003800000 */
.L_x_162:
[----:B------:R-:W-:Y:S01]  /*4340*/  ISETP.GE.AND P0, PT, R72, 0x1, PT ;  /* 0x000000014800780c */ /* 0x000fe20003f06270 */
[----:B------:R-:W1:Y:S01]  /*4350*/  LDS.128 R20, [R20+0x1c0] ;  /* 0x0001c00014147984 */ /* 0x000e620000000c00 */
[----:B------:R-:W-:Y:S01]  /*4360*/  ISETP.NE.U32.AND P4, PT, RZ, UR4, PT ;  /* 0x00000004ff007c0c */ /* 0x000fe2000bf85070 */
[----:B---3--:R-:W-:Y:S01]  /*4370*/  VIADD R0, R0, 0x140 ;  /* 0x0000014000007836 */ /* 0x008fe20000000000 */
[----:B------:R-:W-:Y:S02]  /*4380*/  SHF.L.U32 R26, R30, 0x1f, RZ ;  /* 0x0000001f1e1a7819 */ /* 0x000fe400000006ff */
[----:B------:R-:W-:Y:S02]  /*4390*/  ISETP.NE.AND.EX P4, PT, RZ, UR5, PT, P4 ;  /* 0x00000005ff007c0c */ /* 0x000fe4000bf85340 */
[----:B------:R-:W-:Y:S01]  /*43a0*/  PRMT R0, RZ, 0x654, R0 ;  /* 0x00000654ff007816 */ /* 0x000fe20000000000 */
[----:B------:R-:W-:Y:S01]  /*43b0*/  @!PT LDS RZ, [RZ] ;  /* 0x00000000fffff984 */ /* 0x000fe20000000800 */
[----:B------:R-:W-:Y:S01]  /*43c0*/  @!PT LDS RZ, [RZ] ;  /* 0x00000000fffff984 */ /* 0x000fe20000000800 */
[----:B------:R-:W-:Y:S01]  /*43d0*/  @!PT LDS RZ, [RZ] ;  /* 0x00000000fffff984 */ /* 0x000fe20000000800 */
[----:B------:R-:W-:Y:S01]  /*43e0*/  @!PT LDS RZ, [RZ] ;  /* 0x00000000fffff984 */ /* 0x000fe20000000800 */
[----:B------:R3:W-:Y:S06]  /*43f0*/  MEMBAR.ALL.CTA ;  /* 0x0000000000007992 */ /* 0x0007ec0000008000 */
[----:B---3--:R-:W3:Y:S02]  /*4400*/  FENCE.VIEW.ASYNC.S ;  /* 0x00000000000073c6 */ /* 0x008ee40000000000 */
[----:B---3--:R3:W-:Y:S01]  /*4410*/  SYNCS.ARRIVE.TRANS64.RED.A1T0 RZ, [R0+URZ], RZ ;  /* 0x000000ff00ff79a7 */ /* 0x0087e200081004ff */
[----:B-1----:R-:W-:Y:S11]  /*4420*/  LOP3.LUT P3, RZ, R22, 0x1, RZ, 0xc0, !PT ;  /* 0x0000000116ff7812 */ /* 0x002ff6000786c0ff */
[----:B------:R-:W-:Y:S02]  /*4430*/  @!UPT UIADD3 URZ, UPT, UPT, URZ, URZ, URZ ;  /* 0x000000fffffff290 */ /* 0x000fe4000fffe0ff */
[----:B------:R-:W-:Y:S02]  /*4440*/  @P3 MOV R13, R20 ;  /* 0x00000014000d3202 */ /* 0x000fe40000000f00 */
[----:B------:R-:W-:Y:S01]  /*4450*/  @P3 LOP3.LUT R8, R21, 0xffff, RZ, 0xc0, !PT ;  /* 0x0000ffff15083812 */ /* 0x000fe200078ec0ff */
[----:B---3--:R-:W-:Y:S06]  /*4460*/  @!P0 BRA `(.L_x_83) ;  /* 0x0000000000a48947 */ /* 0x008fec0003800000 */
[----:B------:R-:W-:Y:S01]  /*4470*/  IMAD.HI.U32 R31, R24, R7, RZ ;  /* 0x00000007181f7227 */ /* 0x000fe200078e00ff */
[----:B------:R-:W-:Y:S02]  /*4480*/  ISETP.NE.AND P0, PT, R6, 0x1, PT ;  /* 0x000000010600780c */ /* 0x000fe40003f05270 */
[----:B------:R-:W-:Y:S01]  /*4490*/  ISETP.NE.AND P2, PT, R72, 0x1, PT ;  /* 0x000000014800780c */ /* 0x000fe20003f45270 */
[----:B----4-:R-:W-:Y:S01]  /*44a0*/  IMAD.HI.U32 R34, R19, R16, RZ ;  /* 0x0000001013227227 */ /* 0x010fe200078e00ff */
[----:B------:R-:W-:Y:S02]  /*44b0*/  SHF.R.U32.HI R31, RZ, R18, R31 ;  /* 0x00000012ff1f7219 */ /* 0x000fe4000001161f */
[----:B------:R-:W-:Y:S01]  /*44c0*/  ISETP.NE.AND P5, PT, R2, 0x1, PT ;  /* 0x000000010200780c */ /* 0x000fe20003fa5270 */
[----:B------:R-:W-:Y:S01]  /*44d0*/  IMAD.HI.U32 R36, R13, R16, RZ ;  /* 0x000000100d247227 */ /* 0x000fe200078e00ff */
[----:B------:R-:W-:Y:S02]  /*44e0*/  SHF.R.U32.HI R34, RZ, R17, R34 ;  /* 0x00000011ff227219 */ /* 0x000fe40000011622 */
[----:B------:R-:W-:Y:S01]  /*44f0*/  SEL R3, R24, R31, !P0 ;  /* 0x0000001f18037207 */ /* 0x000fe20004000000 */
[C---:B------:R-:W-:Y:S01]  /*4500*/  IMAD.HI.U32 R31, R8.reuse, R7, RZ ;  /* 0x00000007081f7227 */ /* 0x040fe200078e00ff */
[----:B------:R-:W-:Y:S02]  /*4510*/  SEL R11, R19, R34, !P5 ;  /* 0x00000022130b7207 */ /* 0x000fe40006800000 */
[----:B------:R-:W-:Y:S01]  /*4520*/  SHF.R.U32.HI R36, RZ, R17, R36 ;  /* 0x00000011ff247219 */ /* 0x000fe20000011624 */
[----:B------:R-:W-:Y:S01]  /*4530*/  IMAD.HI.U32 R38, R3, R4, RZ ;  /* 0x0000000403267227 */ /* 0x000fe200078e00ff */
[----:B------:R-:W-:Y:S03]  /*4540*/  SHF.R.U32.HI R31, RZ, R18, R31 ;  /* 0x00000012ff1f7219 */ /* 0x000fe6000001161f */
[----:B------:R-:W-:Y:S01]  /*4550*/  IMAD.HI.U32 R34, R11, R4, RZ ;  /* 0x000000040b227227 */ /* 0x000fe200078e00ff */
[----:B------:R-:W-:Y:S02]  /*4560*/  @P2 SHF.R.U32.HI R3, RZ, R5, R38 ;  /* 0x00000005ff032219 */ /* 0x000fe40000011626 */
[----:B------:R-:W-:Y:S02]  /*4570*/  SEL R9, R8, R31, !P0 ;  /* 0x0000001f08097207 */ /* 0x000fe40004000000 */
[----:B------:R-:W-:Y:S01]  /*4580*/  @P2 SHF.R.U32.HI R11, RZ, R5, R34 ;  /* 0x00000005ff0b2219 */ /* 0x000fe20000011622 */
[C---:B------:R-:W-:Y:S01]  /*4590*/  IMAD R10, R72.reuse, R3, RZ ;  /* 0x00000003480a7224 */ /* 0x040fe200078e02ff */
[----:B------:R-:W-:Y:S01]  /*45a0*/  SEL R3, R13, R36, !P5 ;  /* 0x000000240d037207 */ /* 0x000fe20006800000 */
[C---:B------:R-:W-:Y:S03]  /*45b0*/  IMAD.HI.U32 R14, R9.reuse, R4, RZ ;  /* 0x00000004090e7227 */ /* 0x040fe600078e00ff */
[----:B------:R-:W-:Y:S01]  /*45c0*/  ISETP.GE.AND P0, PT, R9, R10, PT ;  /* 0x0000000a0900720c */ /* 0x000fe20003f06270 */
[C---:B------:R-:W-:Y:S01]  /*45d0*/  IMAD R12, R72.reuse, R11, RZ ;  /* 0x0000000b480c7224 */ /* 0x040fe200078e02ff */
[-C--:B------:R-:W-:Y:S04]  /*45e0*/  SHF.R.U32.HI R14, RZ, R5.reuse, R14 ;  /* 0x00000005ff0e7219 */ /* 0x080fe8000001160e */
[----:B------:R-:W-:Y:S02]  /*45f0*/  ISETP.GE.OR P0, PT, R3, R12, P0 ;  /* 0x0000000c0300720c */ /* 0x000fe40000706670 */
[----:B------:R-:W-:Y:S05]  /*4600*/  SEL R15, R9, R14, !P2 ;  /* 0x0000000e090f7207 */ /* 0x000fea0005000000 */
[----:B------:R-:W-:Y:S04]  /*4610*/  IMAD.MOV R14, RZ, RZ, -R15 ;  /* 0x000000ffff0e7224 */ /* 0x000fe800078e0a0f */
[----:B------:R-:W-:Y:S02]  /*4620*/  IMAD R14, R72, R14, R9 ;  /* 0x0000000e480e7224 */ /* 0x000fe400078e0209 */
[C---:B------:R-:W-:Y:S05]  /*4630*/  @!P0 IMAD.HI.U32 R10, R3.reuse, R4, RZ ;  /* 0x00000004030a8227 */ /* 0x040fea00078e00ff */
[----:B------:R-:W-:Y:S04]  /*4640*/  @!P0 SHF.R.U32.HI R10, RZ, R5, R10 ;  /* 0x00000005ff0a8219 */ /* 0x000fe8000001160a */
[----:B------:R-:W-:Y:S01]  /*4650*/  @!P0 SEL R0, R3, R10, !P2 ;  /* 0x0000000a03008207 */ /* 0x000fe20005000000 */
[----:B------:R-:W-:Y:S03]  /*4660*/  IMAD.MOV R10, RZ, RZ, -R3 ;  /* 0x000000ffff0a7224 */ /* 0x000fe600078e0a03 */
[----:B------:R-:W-:Y:S01]  /*4670*/  @!P0 IADD3 R15, PT, PT, R15, -R0, RZ ;  /* 0x800000000f0f8210 */ /* 0x000fe20007ffe0ff */
[----:B------:R-:W-:Y:S01]  /*4680*/  @!P0 IMAD R0, R11, R14, R0 ;  /* 0x0000000e0b008224 */ /* 0x000fe200078e0200 */
[----:B------:R-:W-:Y:S01]  /*4690*/  IADD3 R11, PT, PT, -R9, RZ, RZ ;  /* 0x000000ff090b7210 */ /* 0x000fe20007ffe1ff */
[----:B------:R-:W-:Y:S02]  /*46a0*/  IMAD R13, R2, R10, R13 ;  /* 0x0000000a020d7224 */ /* 0x000fe400078e020d */
[----:B------:R-:W-:Y:S02]  /*46b0*/  @!P0 IMAD R9, R15, R72, R3 ;  /* 0x000000480f098224 */ /* 0x000fe400078e0203 */
[----:B------:R-:W-:Y:S02]  /*46c0*/  @!P0 IMAD.MOV.U32 R3, RZ, RZ, R0 ;  /* 0x000000ffff038224 */ /* 0x000fe400078e0000 */
[----:B------:R-:W-:Y:S02]  /*46d0*/  IMAD R8, R6, R11, R8 ;  /* 0x0000000b06087224 */ /* 0x000fe400078e0208 */
[----:B------:R-:W-:Y:S02]  /*46e0*/  IMAD R13, R3, R2, R13 ;  /* 0x00000002030d7224 */ /* 0x000fe400078e020d */
[----:B------:R-:W-:Y:S02]  /*46f0*/  IMAD R8, R9, R6, R8 ;  /* 0x0000000609087224 */ /* 0x000fe400078e0208 */
.L_x_83:
[----:B------:R-:W-:Y:S05]  /*4700*/  BRA.U UP1, `(.L_x_84) ;  /* 0x0000000101107547 */ /* 0x000fea000b800000 */
[----:B------:R-:W-:Y:S04]  /*4710*/  MOV R0, UR13 ;  /* 0x0000000d00007c02 */ /* 0x000fe80008000f00 */
[----:B------:R-:W-:Y:S04]  /*4720*/  SHF.L.U32 R3, R0, 0x1f, RZ ;  /* 0x0000001f00037819 */ /* 0x000fe800000006ff */
[----:B------:R-:W1:Y:S02]  /*4730*/  SYNCS.PHASECHK.TRANS64.TRYWAIT P0, [UR6+0x128], R3 ;  /* 0x00012803ff0075a7 */ /* 0x000e640008001106 */
[----:B-1----:R-:W-:Y:S05]  /*4740*/  @!P0 BRA `(.L_x_85) ;  /* 0x0000003400c48947 */ /* 0x002fea0003800000 */
.L_x_84:
[----:B------:R-:W-:Y:S05]  /*4750*/  BRA.U !UP3, `(.L_x_86) ;  /* 0x000000010b347547 */ /* 0x000fea000b800000 */
[----:B------:R-:W-:Y:S01]  /*4760*/  UPLOP3.LUT UP0, UPT, UPT, UPT, UP2, 0x80, 0x8 ;  /* 0x000000000008789c */ /* 0x000fe20003f0f020 */
[----:B-1----:R-:W-:Y:S02]  /*4770*/  HFMA2 R0, -RZ, RZ, 0, 5.9604644775390625e-08 ;  /* 0x00000001ff007431 */ /* 0x002fe400000001ff */
[----:B------:R-:W-:Y:S03]  /*4780*/  IMAD.MOV.U32 R168, RZ, RZ, 0x1 ;  /* 0x00000001ffa87424 */ /* 0x000fe600078e00ff */
[----:B------:R-:W-:Y:S05]  /*4790*/  PLOP3.LUT P0, PT, PT, PT, UP0, 0x80, 0x8 ;  /* 0x000000000008781c */ /* 0x000fea0003f0f008 */
[----:B------:R-:W1:Y:S01]  /*47a0*/  @UP0 LDCU.64 UR8, c[0x0][0x888] ;  /* 0x00011100ff0807ac */ /* 0x000e620008000a00 */
[----:B------:R-:W-:Y:S07]  /*47b0*/  @UP0 UIMAD UR7, UR36, UR4, URZ ;  /* 0x00000004240702a4 */ /* 0x000fee000f8e02ff */
[----:B------:R-:W-:Y:S01]  /*47c0*/  @!P0 PRMT R168, R0, 0x7610, R168 ;  /* 0x0000761000a88816 */ /* 0x000fe200000000a8 */
[----:B-1----:R-:W-:Y:S03]  /*47d0*/  @UP0 UIMAD.WIDE UR8, UR7, 0x4, UR8 ;  /* 0x00000004070808a5 */ /* 0x002fe6000f8e0208 */
[----:B------:R-:W1:Y:S03]  /*47e0*/  @!UP0 LDCU UR7, c[0x0][0x880] ;  /* 0x00011000ff0787ac */ /* 0x000e660008000800 */
[----:B------:R-:W-:Y:S01]  /*47f0*/  IMAD.U32 R10, RZ, RZ, UR8 ;  /* 0x00000008ff0a7e24 */ /* 0x000fe2000f8e00ff */
[----:B------:R-:W-:Y:S05]  /*4800*/  MOV R11, UR9 ;  /* 0x00000009000b7c02 */ /* 0x000fea0008000f00 */
[----:B-----5:R3:W5:Y:S02]  /*4810*/  @P0 LDG.E R80, desc[UR40][R10.64] ;  /* 0x000000280a500981 */ /* 0x020764000c1e1900 */
[----:B-1-3--:R-:W-:Y:S07]  /*4820*/  @!P0 IMAD.U32 R80, RZ, RZ, UR7 ;  /* 0x00000007ff508e24 */ /* 0x00afee000f8e00ff */
.L_x_86:
[----:B-----5:R-:W-:Y:S01]  /*4830*/  @!P4 ISETP.EQ.AND P5, PT, R80, RZ, PT ;  /* 0x000000ff5000c20c */ /* 0x020fe20003fa2270 */
[----:B------:R-:W-:Y:S01]  /*4840*/  @!UPT UIADD3 URZ, UPT, UPT, URZ, URZ, URZ ;  /* 0x000000fffffff290 */ /* 0x000fe2000fffe0ff */
[----:B------:R-:W-:Y:S11]  /*4850*/  @!P4 BRA `(.L_x_87) ;  /* 0x000000000014c947 */ /* 0x000ff60003800000 */
[----:B------:R-:W-:Y:S02]  /*4860*/  LOP3.LUT P0, RZ, R168, 0xff, RZ, 0xc0, !PT ;  /* 0x000000ffa8ff7812 */ /* 0x000fe4000780c0ff */
[----:B------:R-:W-:Y:S04]  /*4870*/  PLOP3.LUT P5, PT, PT, PT, UP0, 0x80, 0x8 ;  /* 0x000000000008781c */ /* 0x000fe80003faf008 */
[----:B------:R-:W-:Y:S07]  /*4880*/  PLOP3.LUT P5, PT, P5, PT, PT, 0x8, 0x80 ;  /* 0x000000000080781c */ /* 0x000fee0002fae170 */
[----:B------:R-:W-:Y:S11]  /*4890*/  @P0 ISETP.EQ.AND P5, PT, R80, RZ, PT ;  /* 0x000000ff5000020c */ /* 0x000ff60003fa2270 */
[----:B------:R-:W-:Y:S02]  /*48a0*/  @!UPT UIADD3 URZ, UPT, UPT, URZ, URZ, URZ ;  /* 0x000000fffffff290 */ /* 0x000fe4000fffe0ff */
.L_x_87:
[----:B------:R-:W3:Y:S01]  /*48b0*/  SYNCS.PHASECHK.TRANS64.TRYWAIT P4, [UR6+0x118], R26 ;  /* 0x0001181aff0075a7 */ /* 0x000ee20008081106 */
[----:B------:R-:W-:Y:S01]  /*48c0*/  @P3 SHF.R.U32.HI R27, RZ, 0x10, R21 ;  /* 0x00000010ff1b3819 */ /* 0x000fe20000011615 */
[----:B------:R-:W-:Y:S01]  /*48d0*/  VIADD R29, R29, 0x1 ;  /* 0x000000011d1d7836 */ /* 0x000fe20000000000 */
[----:B------:R-:W5:Y:S08]  /*48e0*/  LDC.64 R14, c[0x0][0xb10] ;  /* 0x0002c400ff0e7b82 */ /* 0x000f700000000a00 */
[----:B------:R-:W2:Y:S08]  /*48f0*/  LDC.64 R10, c[0x0][0xb18] ;  /* 0x0002c600ff0a7b82 */ /* 0x000eb00000000a00 */
[----:B-1----:R-:W1:Y:S08]  /*4900*/  @!P1 LDC R0, c[0x0][0xb20] ;  /* 0x0002c800ff009b82 */ /* 0x002e700000000800 */
[----:B------:R-:W4:Y:S01]  /*4910*/  @!P1 LDC R3, c[0x0][0xb0c] ;  /* 0x0002c300ff039b82 */ /* 0x000f220000000800 */
[----:B-----5:R-:W-:Y:S05]  /*4920*/  @!P1 IMAD.HI.U32 R14, R13, R14, RZ ;  /* 0x0000000e0d0e9227 */ /* 0x020fea00078e00ff */
[----:B------:R-:W-:Y:S01]  /*4930*/  @!P1 SHF.R.U32.HI R14, RZ, R15, R14 ;  /* 0x0000000fff0e9219 */ /* 0x000fe2000001160e */
[----:B--2---:R-:W-:Y:S01]  /*4940*/  @!P1 IMAD.HI.U32 R11, R8, R11, RZ ;  /* 0x0000000b080b9227 */ /* 0x004fe200078e00ff */
[----:B------:R-:W-:Y:S04]  /*4950*/  @!P1 ISETP.NE.AND P0, PT, R10, 0x1, PT ;  /* 0x000000010a00980c */ /* 0x000fe80003f05270 */
[----:B-1----:R-:W-:Y:S02]  /*4960*/  @!P1 SHF.R.U32.HI R9, RZ, R0, R11 ;  /* 0x00000000ff099219 */ /* 0x002fe4000001160b */
[----:B----4-:R-:W-:Y:S02]  /*4970*/  @!P1 ISETP.NE.AND P2, PT, R3, 0x1, PT ;  /* 0x000000010300980c */ /* 0x010fe40003f45270 */
[----:B------:R-:W-:Y:S02]  /*4980*/  @!P1 SEL R9, R8, R9, !P0 ;  /* 0x0000000908099207 */ /* 0x000fe40004000000 */
[----:B------:R-:W-:Y:S02]  /*4990*/  ELECT P0, URZ, PT ;  /* 0x0000000000ff782f */ /* 0x000fe40003800000 */
[----:B------:R-:W-:Y:S05]  /*49a0*/  @!P1 SEL R14, R13, R14, !P2 ;  /* 0x0000000e0d0e9207 */ /* 0x000fea0005000000 */
[----:B------:R-:W-:Y:S02]  /*49b0*/  @!P1 IMAD.IADD R0, R9, 0x1, -R14 ;  /* 0x0000000109009824 */ /* 0x000fe400078e0a0e */
[----:B------:R-:W-:Y:S02]  /*49c0*/  @!P1 IMAD.IADD R9, R14, 0x1, -R9 ;  /* 0x000000010e099824 */ /* 0x000fe400078e0a09 */
[----:B------:R-:W-:Y:S02]  /*49d0*/  @!P1 IMAD R13, R0, R3, R13 ;  /* 0x00000003000d9224 */ /* 0x000fe400078e020d */
[----:B------:R-:W-:Y:S01]  /*49e0*/  @!P1 IMAD R8, R9, R10, R8 ;  /* 0x0000000a09089224 */ /* 0x000fe200078e0208 */
[----:B---3--:R-:W-:Y:S06]  /*49f0*/  @!P4 BRA `(.L_x_88) ;  /* 0x000000340030c947 */ /* 0x008fec0003800000 */
.L_x_165:
[----:B------:R-:W-:Y:S01]  /*4a00*/  PLOP3.LUT P5, PT, P5, P0, PT, 0xf2, 0x2f ;  /* 0x00000000002f781c */ /* 0x000fe20002fa1e72 */
[----:B------:R-:W-:Y:S01]  /*4a10*/  UMOV UR14, 0x0 ;  /* 0x00000000000e7882 */ /* 0x000fe20000000000 */
[----:B------:R-:W-:Y:S01]  /*4a20*/  LOP3.LUT R30, R30, 0x1, RZ, 0x3c, !PT ;  /* 0x000000011e1e7812 */ /* 0x000fe200078e3cff */
[----:B------:R-:W-:Y:S01]  /*4a30*/  UMOV UR15, 0x10000000 ;  /* 0x10000000000f7882 */ /* 0x000fe20000000000 */
[----:B------:R-:W-:Y:S01]  /*4a40*/  UMOV UR12, UR36 ;  /* 0x00000024000c7c82 */ /* 0x000fe20008000000 */
[----:B------:R-:W-:Y:S08]  /*4a50*/  @P3 R2UR UR36, R27 ;  /* 0x000000001b2432ca */ /* 0x000ff000000e0000 */
[----:B-1----:R-:W-:Y:S01]  /*4a60*/  @!P5 IADD3 R3, P0, PT, R32, 0x580, RZ ;  /* 0x000005802003d810 */ /* 0x002fe20007f1e0ff */
[----:B------:R-:W-:Y:S01]  /*4a70*/  @!P5 IMAD.SHL.U32 R165, R165, 0x40, RZ ;  /* 0x00000040a5a5d824 */ /* 0x000fe200078e00ff */
[----:B------:R-:W-:Y:S01]  /*4a80*/  VOTEU.ALL UP1, P5 ;  /* 0x0000000000ff7886 */ /* 0x000fe20002820000 */
[----:B------:R-:W-:Y:S01]  /*4a90*/  @!P5 IMAD.SHL.U32 R167, R167, 0x80, RZ ;  /* 0x00000080a7a7d824 */ /* 0x000fe200078e00ff */
[----:B------:R-:W-:Y:S01]  /*4aa0*/  @!P5 R2UR UR8, R3 ;  /* 0x000000000308d2ca */ /* 0x000fe200000e0000 */
[----:B------:R-:W-:Y:S01]  /*4ab0*/  @!P5 IMAD.X R0, RZ, RZ, R33, P0 ;  /* 0x000000ffff00d224 */ /* 0x000fe200000e0621 */
[----:B------:R-:W-:Y:S01]  /*4ac0*/  @!P5 R2UR UR10, R165 ;  /* 0x00000000a50ad2ca */ /* 0x000fe200000e0000 */
[----:B------:R-:W-:Y:S01]  /*4ad0*/  @!UP1 UIADD3 UR9, UPT, UPT, UR6, 0x110, URZ ;  /* 0x0000011006099890 */ /* 0x000fe2000fffe0ff */
[----:B------:R-:W-:Y:S01]  /*4ae0*/  @!P5 R2UR UR11, R167 ;  /* 0x00000000a70bd2ca */ /* 0x000fe200000e0000 */
[----:B------:R-:W-:Y:S01]  /*4af0*/  IMAD.IADD R165, R8, 0x1, R164 ;  /* 0x0000000108a57824 */ /* 0x000fe200078e02a4 */
[----:B------:R-:W-:Y:S01]  /*4b00*/  @!P5 R2UR UR7, R0 ;  /* 0x000000000007d2ca */ /* 0x000fe200000e0000 */
[----:B------:R-:W-:Y:S01]  /*4b10*/  IMAD.IADD R167, R13, 0x1, R166 ;  /* 0x000000010da77824 */ /* 0x000fe200078e02a6 */
[C---:B------:R-:W-:Y:S04]  /*4b20*/  ISETP.NE.AND P0, PT, R29.reuse, 0x2, PT ;  /* 0x000000021d00780c */ /* 0x040fe80003f05270 */
[----:B------:R-:W-:Y:S01]  /*4b30*/  SEL R3, RZ, 0x1, P0 ;  /* 0x00000001ff037807 */ /* 0x000fe20000000000 */
[----:B------:R-:W-:Y:S01]  /*4b40*/  IMAD.U32 R10, RZ, RZ, UR8 ;  /* 0x00000008ff0a7e24 */ /* 0x000fe2000f8e00ff */
[----:B------:R-:W-:Y:S01]  /*4b50*/  @!UP1 UIADD3 UR8, UPT, UPT, UR6, 0x200, URZ ;  /* 0x0000020006089890 */ /* 0x000fe2000fffe0ff */
[----:B------:R-:W-:Y:S01]  /*4b60*/  SEL R29, R29, RZ, P0 ;  /* 0x000000ff1d1d7207 */ /* 0x000fe20000000000 */
[----:B------:R-:W-:Y:S01]  /*4b70*/  VOTEU.ALL UP1, P5 ;  /* 0x0000000000ff7886 */ /* 0x000fe20002820000 */
[----:B------:R-:W-:Y:S02]  /*4b80*/  LOP3.LUT R28, R28, R3, RZ, 0x3c, !PT ;  /* 0x000000031c1c7212 */ /* 0x000fe400078e3cff */
[----:B------:R-:W-:Y:S01]  /*4b90*/  IMAD.U32 R11, RZ, RZ, UR7 ;  /* 0x00000007ff0b7e24 */ /* 0x000fe2000f8e00ff */
[----:B------:R-:W-:Y:S04]  /*4ba0*/  @!P5 R2UR UR16, R10 ;  /* 0x000000000a10d2ca */ /* 0x000fe800000e0000 */
[----:B------:R-:W-:Y:S11]  /*4bb0*/  @!P5 R2UR UR17, R11 ;  /* 0x000000000b11d2ca */ /* 0x000ff600000e0000 */
[----:B------:R-:W-:Y:S02]  /*4bc0*/  @!UPT UIADD3 URZ, UPT, UPT, URZ, URZ, URZ ;  /* 0x000000fffffff290 */ /* 0x000fe4000fffe0ff */
[----:B------:R3:W-:Y:S01]  /*4bd0*/  @!UP1 UTMALDG.3D [UR8], [UR16], desc[UR14] ;  /* 0x00000e08100095b4 */ /* 0x0007e20008011000 */
[----:B------:R3:W-:Y:S01]  /*4be0*/  @!P5 SYNCS.ARRIVE.TRANS64.RED.A0TR RZ, [UR6+0x110], R25 ;  /* 0x00011019ffffd9a7 */ /* 0x0007e20008300406 */
[----:B------:R-:W-:Y:S01]  /*4bf0*/  UPLOP3.LUT UP1, UPT, UPT, UPT, UPT, 0x80, 0x8 ;  /* 0x000000000008789c */ /* 0x000fe20003f2f070 */
[----:B------:R-:W-:Y:S01]  /*4c00*/  SYNCS.ARRIVE.TRANS64.RED.A1T0 RZ, [UR37], RZ ;  /* 0x000000ffffff79a7 */ /* 0x000fe20008100425 */
[----:B------:R-:W-:Y:S09]  /*4c10*/  @P3 BRA `(.L_x_89) ;  /* 0xfffffff400b43947 */ /* 0x000ff2000383ffff */
[----:B------:R-:W-:Y:S07]  /*4c20*/  MOV R0, UR6 ;  /* 0x0000000600007c02 */ /* 0x000fee0008000f00 */
.L_x_90:
[----:B-1----:R-:W-:-:S04]  /*4c30*/  SHF.L.U32 R3, R30, 0x1f, RZ ;  /* 0x0000001f1e037819 */ /* 0x002fc800000006ff */
[----:B------:R1:W2:Y:S03]  /*4c40*/  SYNCS.PHASECHK.TRANS64.TRYWAIT P0, [R0+URZ+0x118], R3 ;  /* 0x00011803000075a7 */ /* 0x0002a600080011ff */
[----:B--2---:R-:W-:Y:S05]  /*4c50*/  @!P0 NANOSLEEP.SYNCS 0x989680 ;  /* 0x009896800000895d */ /* 0x004fea0003900000 */
[----:B------:R-:W2:Y:S02]  /*4c60*/  @!P0 SYNCS.PHASECHK.TRANS64 P0, [R0+URZ+0x118], R3 ;  /* 0x00011803000085a7 */ /* 0x000ea400080010ff */
[----:B--23--:R-:W-:Y:S05]  /*4c70*/  @P0 EXIT ;  /* 0x000000000000094d */ /* 0x00cfea0003800000 */
[----:B------:R-:W-:Y:S05]  /*4c80*/  BRA `(.L_x_90) ;  /* 0xfffffffc00e87947 */ /* 0x000fea000383ffff */
.L_x_81:
[----:B------:R-:W-:-:S06]  /*4c90*/  UISETP.GE.AND UP1, UPT, UR8, 0x4, UPT ;  /* 0x000000040800788c */ /* 0x000fcc000bf26270 */
[----:B------:R-:W-:-:S13]  /*4ca0*/  PLOP3.LUT P0, PT, PT, PT, UP1, 0x80, 0x8 ;  /* 0x000000000008781c */ /* 0x000fda0003f0f018 */
[----:B------:R-:W-:Y:S05]  /*4cb0*/  @!P0 EXIT ;  /* 0x000000000000894d */ /* 0x000fea0003800000 */
[----:B------:R-:W-:Y:S01]  /*4cc0*/  BAR.SYNC.DEFER_BLOCKING 0x6, 0xa0 ;  /* 0x0182800000007b1d */ /* 0x000fe20000010000 */
[C---:B------:R-:W-:Y:S01]  /*4cd0*/  IMAD.SHL.U32 R180, R176.reuse, 0x40, RZ ;  /* 0x00000040b0b47824 */ /* 0x040fe200078e00ff */
[C---:B------:R-:W-:Y:S01]  /*4ce0*/  R2P PR, R176.reuse, 0x6 ;  /* 0x00000006b0007804 */ /* 0x040fe20000000000 */
[C---:B------:R-:W-:Y:S01]  /*4cf0*/  IMAD.SHL.U32 R2, R176.reuse, 0x8, RZ ;  /* 0x00000008b0027824 */ /* 0x040fe200078e00ff */
[----:B------:R-:W-:Y:S01]  /*4d00*/  SHF.L.U32 R79, R176, 0x10, RZ ;  /* 0x00000010b04f7819 */ /* 0x000fe200000006ff */
[----:B------:R-:W-:Y:S01]  /*4d10*/  IMAD.MOV.U32 R179, RZ, RZ, 0x10 ;  /* 0x00000010ffb37424 */ /* 0x000fe200078e00ff */
[----:B------:R-:W-:Y:S01]  /*4d20*/  UMOV UR43, 0x400 ;  /* 0x00000400002b7882 */ /* 0x000fe20000000000 */
[----:B------:R-:W-:Y:S01]  /*4d30*/  LOP3.LUT R3, R180, 0x180, RZ, 0xc0, !PT ;  /* 0x00000180b4037812 */ /* 0x000fe200078ec0ff */
[----:B------:R-:W-:Y:S01]  /*4d40*/  ULEA UR43, UR37, UR43, 0x18 ;  /* 0x0000002b252b7291 */ /* 0x000fe2000f8ec0ff */
[----:B------:R-:W1:Y:S01]  /*4d50*/  LDC R171, c[0x0][0x370] ;  /* 0x0000dc00ffab7b82 */ /* 0x000e620000000800 */
[----:B------:R-:W-:Y:S01]  /*4d60*/  SEL R179, R179, 0xfffffff0, !P1 ;  /* 0xfffffff0b3b37807 */ /* 0x000fe20004800000 */
[----:B------:R-:W-:Y:S01]  /*4d70*/  HFMA2 R183, -RZ, RZ, 0, 0 ;  /* 0x00000000ffb77431 */ /* 0x000fe200000001ff */
[----:B------:R-:W-:Y:S01]  /*4d80*/  LOP3.LUT R3, R3, 0x30, R2, 0xf8, !PT ;  /* 0x0000003003037812 */ /* 0x000fe200078ef802 */
[----:B------:R-:W-:Y:S01]  /*4d90*/  UIADD3 UR4, UPT, UPT, UR43, 0x2200, URZ ;  /* 0x000022002b047890 */ /* 0x000fe2000fffe0ff */
[----:B------:R-:W-:Y:S01]  /*4da0*/  LOP3.LUT R79, R79, 0x600000, RZ, 0xc0, !PT ;  /* 0x006000004f4f7812 */ /* 0x000fe200078ec0ff */
[----:B------:R-:W-:Y:S01]  /*4db0*/  IMAD.MOV.U32 R76, RZ, RZ, RZ ;  /* 0x000000ffff4c7224 */ /* 0x000fe200078e00ff */
[----:B------:R-:W-:Y:S01]  /*4dc0*/  LOP3.LUT R180, R3, 0x1e40, R180, 0xf8, !PT ;  /* 0x00001e4003b47812 */ /* 0x000fe200078ef8b4 */
[----:B------:R-:W2:Y:S01]  /*4dd0*/  LDC R74, c[0x0][0xb0c] ;  /* 0x0002c300ff4a7b82 */ /* 0x000ea20000000800 */
[----:B------:R-:W-:Y:S01]  /*4de0*/  IMAD.MOV.U32 R3, RZ, RZ, 0x20 ;  /* 0x00000020ff037424 */ /* 0x000fe200078e00ff */
[----:B------:R-:W-:Y:S01]  /*4df0*/  CS2R R184, SRZ ;  /* 0x0000000000b87805 */ /* 0x000fe2000001ff00 */
[----:B------:R-:W-:Y:S01]  /*4e00*/  IMAD.MOV.U32 R188, RZ, RZ, RZ ;  /* 0x000000ffffbc7224 */ /* 0x000fe200078e00ff */
[----:B------:R-:W4:Y:S01]  /*4e10*/  LDCU.64 UR46, c[0x0][0x348] ;  /* 0x00006900ff2e77ac */ /* 0x000f220008000a00 */
[----:B------:R-:W-:Y:S01]  /*4e20*/  VIADD R2, R180, UR43 ;  /* 0x0000002bb4027c36 */ /* 0x000fe20008000000 */
[----:B------:R-:W-:Y:S01]  /*4e30*/  SEL R3, R3, 0xffffffe0, !P2 ;  /* 0xffffffe003037807 */ /* 0x000fe20005000000 */
[----:B------:R-:W3:Y:S01]  /*4e40*/  LDS R0, [UR43+0x1e0] ;  /* 0x0001e02bff007984 */ /* 0x000ee20008000800 */
[----:B------:R-:W1:Y:S01]  /*4e50*/  LDC R169, c[0x0][0xb20] ;  /* 0x0002c800ffa97b82 */ /* 0x000e620000000800 */
[----:B------:R-:W-:Y:S01]  /*4e60*/  IMAD.U32 R186, RZ, RZ, UR4 ;  /* 0x00000004ffba7e24 */ /* 0x000fe2000f8e00ff */
[----:B------:R-:W-:Y:S01]  /*4e70*/  SHF.R.U32.HI R4, RZ, 0x4, R3 ;  /* 0x00000004ff047819 */ /* 0x000fe20000011603 */
[--C-:B------:R-:W-:Y:S01]  /*4e80*/  IMAD.IADD R178, R3, 0x1, R2.reuse ;  /* 0x0000000103b27824 */ /* 0x100fe200078e0202 */
[----:B------:R-:W1:Y:S02]  /*4e90*/  LDCU.64 UR38, c[0x0][0x888] ;  /* 0x00011100ff2677ac */ /* 0x000e640008000a00 */
[C---:B------:R-:W-:Y:S01]  /*4ea0*/  LEA.HI R177, R179.reuse, R4, RZ, 0x1c ;  /* 0x00000004b3b17211 */ /* 0x040fe200078fe0ff */
[----:B------:R-:W-:Y:S01]  /*4eb0*/  IMAD.IADD R179, R179, 0x1, R2 ;  /* 0x00000001b3b37824 */ /* 0x000fe200078e0202 */
[----:B------:R-:W1:Y:S01]  /*4ec0*/  LDC R73, c[0x0][0xb30] ;  /* 0x0002cc00ff497b82 */ /* 0x000e620000000800 */
[----:B------:R-:W-:Y:S01]  /*4ed0*/  UIADD3 UR42, UPT, UPT, UR43, 0x200, URZ ;  /* 0x000002002b2a7890 */ /* 0x000fe2000fffe0ff */
[----:B------:R-:W-:-:S06]  /*4ee0*/  LEA R177, R177, R2, 0x4 ;  /* 0x00000002b1b17211 */ /* 0x000fcc00078e20ff */
[----:B------:R-:W1:Y:S08]  /*4ef0*/  LDC.64 R158, c[0x0][0xb10] ;  /* 0x0002c400ff9e7b82 */ /* 0x000e700000000a00 */
[----:B------:R-:W1:Y:S08]  /*4f00*/  LDC.64 R70, c[0x0][0xb18] ;  /* 0x0002c600ff467b82 */ /* 0x000e700000000a00 */
[----:B------:R-:W1:Y:S01]  /*4f10*/  LDC.64 R154, c[0x0][0x888] ;  /* 0x00022200ff9a7b82 */ /* 0x000e620000000a00 */
[----:B---3--:R-:W-:-:S07]  /*4f20*/  IMAD.IADD R79, R0, 0x1, R79 ;  /* 0x00000001004f7824 */ /* 0x008fce00078e024f */
[----:B------:R-:W3:Y:S08]  /*4f30*/  LDC.64 R68, c[0x0][0xb28] ;  /* 0x0002ca00ff447b82 */ /* 0x000ef00000000a00 */
[----:B------:R-:W1:Y:S08]  /*4f40*/  LDC.64 R156, c[0x0][0x890] ;  /* 0x00022400ff9c7b82 */ /* 0x000e700000000a00 */
[----:B------:R-:W1:Y:S08]  /*4f50*/  LDC.64 R152, c[0x0][0x8b0] ;  /* 0x00022c00ff987b82 */ /* 0x000e700000000a00 */
[----:B------:R-:W1:Y:S08]  /*4f60*/  LDC.64 R146, c[0x0][0x8a8] ;  /* 0x00022a00ff927b82 */ /* 0x000e700000000a00 */
[----:B--2-4-:R-:W1:Y:S02]  /*4f70*/  LDC R170, c[0x0][0x374] ;  /* 0x0000dd00ffaa7b82 */ /* 0x014e640000000800 */
.L_x_108:
[----:B------:R-:W-:Y:S02]  /*4f80*/  LEA R0, R188, UR43, 0x3 ;  /* 0x0000002bbc007c11 */ /* 0x000fe4000f8e18ff */
[----:B------:R-:W-:Y:S02]  /*4f90*/  SHF.L.U32 R3, R184, 0x1f, RZ ;  /* 0x0000001fb8037819 */ /* 0x000fe400000006ff */
[----:B------:R-:W-:Y:S02]  /*4fa0*/  LEA R16, R188, UR43, 0x4 ;  /* 0x0000002bbc107c11 */ /* 0x000fe4000f8e20ff */
[----:B--2---:R-:W2:Y:S02]  /*4fb0*/  SYNCS.PHASECHK.TRANS64.TRYWAIT P0, [R0+URZ+0x130], R3 ;  /* 0x00013003000075a7 */ /* 0x004ea400080011ff */
[----:B-12---:R-:W-:Y:S05]  /*4fc0*/  @!P0 BRA `(.L_x_91) ;  /* 0x0000002c00d48947 */ /* 0x006fea0003800000 */
.L_x_166:
[----:B------:R-:W4:Y:S01]  /*4fd0*/  LDC.64 R12, c[0x0][0xb10] ;  /* 0x0002c400ff0c7b82 */ /* 0x000f220000000a00 */
[----:B------:R-:W3:Y:S01]  /*4fe0*/  LDS.128 R16, [R16+0x1c0] ;  /* 0x0001c00010107984 */ /* 0x000ee20000000c00 */
[----:B-1----:R-:W-:Y:S01]  /*4ff0*/  ISETP.NE.AND P1, PT, R73, 0x1, PT ;  /* 0x000000014900780c */ /* 0x002fe20003f25270 */
[----:B--2---:R-:W-:Y:S01]  /*5000*/  VIADD R0, R0, 0x140 ;  /* 0x0000014000007836 */ /* 0x004fe20000000000 */
[----:B------:R-:W-:Y:S04]  /*5010*/  ISETP.GE.AND P0, PT, R72, 0x1, PT ;  /* 0x000000014800780c */ /* 0x000fe80003f06270 */
[----:B------:R-:W1:Y:S01]  /*5020*/  LDC.64 R10, c[0x0][0xb18] ;  /* 0x0002c600ff0a7b82 */ /* 0x000e620000000a00 */
[----:B------:R-:W-:Y:S01]  /*5030*/  PRMT R0, RZ, 0x654, R0 ;  /* 0x00000654ff007816 */ /* 0x000fe20000000000 */
[----:B------:R-:W-:Y:S01]  /*5040*/  @!PT LDS RZ, [RZ] ;  /* 0x00000000fffff984 */ /* 0x000fe20000000800 */
[----:B------:R-:W-:Y:S01]  /*5050*/  @!PT LDS RZ, [RZ] ;  /* 0x00000000fffff984 */ /* 0x000fe20000000800 */
[----:B------:R-:W-:Y:S01]  /*5060*/  @!PT LDS RZ, [RZ] ;  /* 0x00000000fffff984 */ /* 0x000fe20000000800 */
[----:B------:R-:W-:Y:S01]  /*5070*/  @!PT LDS RZ, [RZ] ;  /* 0x00000000fffff984 */ /* 0x000fe20000000800 */
[----:B------:R2:W-:Y:S06]  /*5080*/  MEMBAR.ALL.CTA ;  /* 0x0000000000007992 */ /* 0x0005ec0000008000 */
[----:B--2---:R-:W2:Y:S01]  /*5090*/  FENCE.VIEW.ASYNC.S ;  /* 0x00000000000073c6 */ /* 0x004ea20000000000 */
[----:B------:R-:W1:Y:S08]  /*50a0*/  @!P1 LDC R14, c[0x0][0xb20] ;  /* 0x0002c800ff0e9b82 */ /* 0x000e700000000800 */
[----:B------:R-:W1:Y:S01]  /*50b0*/  @!P1 LDC R9, c[0x0][0xb0c] ;  /* 0x0002c300ff099b82 */ /* 0x000e620000000800 */
[----:B--2---:R2:W-:Y:S01]  /*50c0*/  SYNCS.ARRIVE.TRANS64.RED.A1T0 RZ, [R0+URZ], RZ ;  /* 0x000000ff00ff79a7 */ /* 0x0045e200081004ff */
[----:B---3--:R-:W-:Y:S04]  /*50d0*/  LOP3.LUT P4, RZ, R18, 0x1, RZ, 0xc0, !PT ;  /* 0x0000000112ff7812 */ /* 0x008fe8000788c0ff */
[----:B------:R-:W-:Y:S09]  /*50e0*/  P2R R187, PR, RZ, 0x10 ;  /* 0x00000010ffbb7803 */ /* 0x000ff20000000000 */
[----:B------:R-:W-:Y:S02]  /*50f0*/  @P4 MOV R77, R16 ;  /* 0x00000010004d4202 */ /* 0x000fe40000000f00 */
[----:B------:R-:W-:Y:S01]  /*5100*/  @P4 LOP3.LUT R75, R17, 0xffff, RZ, 0xc0, !PT ;  /* 0x0000ffff114b4812 */ /* 0x000fe200078ec0ff */
[----:B--2-4-:R-:W-:Y:S06]  /*5110*/  @!P0 BRA `(.L_x_92) ;  /* 0x0000000000a48947 */ /* 0x014fec0003800000 */
[----:B------:R-:W-:Y:S01]  /*5120*/  IMAD.HI.U32 R22, R170, R71, RZ ;  /* 0x00000047aa167227 */ /* 0x000fe200078e00ff */
[----:B------:R-:W-:Y:S02]  /*5130*/  ISETP.NE.AND P0, PT, R70, 0x1, PT ;  /* 0x000000014600780c */ /* 0x000fe40003f05270 */
[----:B------:R-:W-:Y:S01]  /*5140*/  ISETP.NE.AND P2, PT, R72, 0x1, PT ;  /* 0x000000014800780c */ /* 0x000fe20003f45270 */
[-C--:B------:R-:W-:Y:S01]  /*5150*/  IMAD.HI.U32 R20, R171, R158.reuse, RZ ;  /* 0x0000009eab147227 */ /* 0x080fe200078e00ff */
[----:B------:R-:W-:Y:S02]  /*5160*/  SHF.R.U32.HI R21, RZ, R169, R22 ;  /* 0x000000a9ff157219 */ /* 0x000fe40000011616 */
[----:B------:R-:W-:Y:S01]  /*5170*/  ISETP.NE.AND P3, PT, R74, 0x1, PT ;  /* 0x000000014a00780c */ /* 0x000fe20003f65270 */
[----:B------:R-:W-:Y:S01]  /*5180*/  IMAD.HI.U32 R26, R75, R71, RZ ;  /* 0x000000474b1a7227 */ /* 0x000fe200078e00ff */
[----:B------:R-:W-:Y:S02]  /*5190*/  SHF.R.U32.HI R20, RZ, R159, R20 ;  /* 0x0000009fff147219 */ /* 0x000fe40000011614 */
[----:B------:R-:W-:Y:S01]  /*51a0*/  SEL R3, R170, R21, !P0 ;  /* 0x00000015aa037207 */ /* 0x000fe20004000000 */
[----:B------:R-:W-:Y:S01]  /*51b0*/  IMAD.HI.U32 R24, R77, R158, RZ ;  /* 0x0000009e4d187227 */ /* 0x000fe200078e00ff */
[----:B------:R-:W-:Y:S03]  /*51c0*/  SEL R7, R171, R20, !P3 ;  /* 0x00000014ab077207 */ /* 0x000fe60005800000 */
[-C--:B------:R-:W-:Y:S01]  /*51d0*/  IMAD.HI.U32 R20, R3, R68.reuse, RZ ;  /* 0x0000004403147227 */ /* 0x080fe200078e00ff */
[----:B------:R-:W-:Y:S03]  /*51e0*/  SHF.R.U32.HI R24, RZ, R159, R24 ;  /* 0x0000009fff187219 */ /* 0x000fe60000011618 */
[----:B------:R-:W-:Y:S01]  /*51f0*/  IMAD.HI.U32 R22, R7, R68, RZ ;  /* 0x0000004407167227 */ /* 0x000fe200078e00ff */
[----:B------:R-:W-:Y:S02]  /*5200*/  @P2 SHF.R.U32.HI R3, RZ, R69, R20 ;  /* 0x00000045ff032219 */ /* 0x000fe40000011614 */
[----:B------:R-:W-:Y:S02]  /*5210*/  SHF.R.U32.HI R20, RZ, R169, R26 ;  /* 0x000000a9ff147219 */ /* 0x000fe4000001161a */
[----:B------:R-:W-:Y:S01]  /*5220*/  @P2 SHF.R.U32.HI R7, RZ, R69, R22 ;  /* 0x00000045ff072219 */ /* 0x000fe20000011616 */
[C---:B------:R-:W-:Y:S01]  /*5230*/  IMAD R2, R72.reuse, R3, RZ ;  /* 0x0000000348027224 */ /* 0x040fe200078e02ff */
[----:B------:R-:W-:Y:S02]  /*5240*/  SEL R5, R75, R20, !P0 ;  /* 0x000000144b057207 */ /* 0x000fe40004000000 */
[----:B------:R-:W-:Y:S01]  /*5250*/  SEL R3, R77, R24, !P3 ;  /* 0x000000184d037207 */ /* 0x000fe20005800000 */
[----:B------:R-:W-:Y:S01]  /*5260*/  IMAD R4, R72, R7, RZ ;  /* 0x0000000748047224 */ /* 0x000fe200078e02ff */
[C---:B------:R-:W-:Y:S01]  /*5270*/  ISETP.GE.AND P0, PT, R5.reuse, R2, PT ;  /* 0x000000020500720c */ /* 0x040fe20003f06270 */
[----:B------:R-:W-:Y:S03]  /*5280*/  IMAD.HI.U32 R6, R5, R68, RZ ;  /* 0x0000004405067227 */ /* 0x000fe600078e00ff */
[----:B------:R-:W-:Y:S01]  /*5290*/  ISETP.GE.OR P0, PT, R3, R4, P0 ;  /* 0x000000040300720c */ /* 0x000fe20000706670 */
[----:B------:R-:W-:Y:S01]  /*52a0*/  IMAD.MOV R4, RZ, RZ, -R3 ;  /* 0x000000ffff047224 */ /* 0x000fe200078e0a03 */
[-C--:B------:R-:W-:Y:S03]  /*52b0*/  SHF.R.U32.HI R6, RZ, R69.reuse, R6 ;  /* 0x00000045ff067219 */ /* 0x080fe60000011606 */
[----:B------:R-:W-:Y:S01]  /*52c0*/  IMAD R77, R74, R4, R77 ;  /* 0x000000044a4d7224 */ /* 0x000fe200078e024d */
[----:B------:R-:W-:Y:S05]  /*52d0*/  SEL R15, R5, R6, !P2 ;  /* 0x00000006050f7207 */ /* 0x000fea0005000000 */
[----:B------:R-:W-:Y:S02]  /*52e0*/  IMAD.MOV R6, RZ, RZ, -R15 ;  /* 0x000000ffff067224 */ /* 0x000fe400078e0a0f */
[C---:B------:R-:W-:Y:S04]  /*52f0*/  @!P0 IMAD.HI.U32 R2, R3.reuse, R68, RZ ;  /* 0x0000004403028227 */ /* 0x040fe800078e00ff */
[----:B------:R-:W-:Y:S01]  /*5300*/  IMAD R6, R72, R6, R5 ;  /* 0x0000000648067224 */ /* 0x000fe200078e0205 */
[----:B------:R-:W-:Y:S04]  /*5310*/  @!P0 SHF.R.U32.HI R2, RZ, R69, R2 ;  /* 0x00000045ff028219 */ /* 0x000fe80000011602 */
[----:B------:R-:W-:Y:S02]  /*5320*/  @!P0 SEL R0, R3, R2, !P2 ;  /* 0x0000000203008207 */ /* 0x000fe40005000000 */
[----:B------:R-:W-:Y:S02]  /*5330*/  IADD3 R2, PT, PT, -R5, RZ, RZ ;  /* 0x000000ff05027210 */ /* 0x000fe40007ffe1ff */
[----:B------:R-:W-:Y:S01]  /*5340*/  @!P0 IADD3 R8, PT, PT, R15, -R0, RZ ;  /* 0x800000000f088210 */ /* 0x000fe20007ffe0ff */
[----:B------:R-:W-:Y:S02]  /*5350*/  @!P0 IMAD R0, R7, R6, R0 ;  /* 0x0000000607008224 */ /* 0x000fe400078e0200 */
[----:B------:R-:W-:Y:S02]  /*5360*/  IMAD R75, R70, R2, R75 ;  /* 0x00000002464b7224 */ /* 0x000fe400078e024b */
[----:B------:R-:W-:Y:S02]  /*5370*/  @!P0 IMAD R5, R8, R72, R3 ;  /* 0x0000004808058224 */ /* 0x000fe400078e0203 */
[----:B------:R-:W-:Y:S04]  /*5380*/  @!P0 IMAD.MOV.U32 R3, RZ, RZ, R0 ;  /* 0x000000ffff038224 */ /* 0x000fe800078e0000 */
[----:B------:R-:W-:Y:S02]  /*5390*/  IMAD R77, R3, R74, R77 ;  /* 0x0000004a034d7224 */ /* 0x000fe400078e024d */
[----:B------:R-:W-:Y:S07]  /*53a0*/  IMAD R75, R5, R70, R75 ;  /* 0x00000046054b7224 */ /* 0x000fee00078e024b */
.L_x_92:
[----:B------:R-:W-:Y:S01]  /*53b0*/  @!P1 IMAD.HI.U32 R0, R77, R12, RZ ;  /* 0x0000000c4d009227 */ /* 0x000fe200078e00ff */
[----:B-1----:R-:W-:Y:S01]  /*53c0*/  @!P1 ISETP.NE.AND P0, PT, R10, 0x1, PT ;  /* 0x000000010a00980c */ /* 0x002fe20003f05270 */
[----:B------:R-:W-:Y:S01]  /*53d0*/  ULOP3.LUT UP0, URZ, UR42, 0x1b0, URZ, 0xc0, !UPT ;  /* 0x000001b02aff7892 */ /* 0x000fe2000f80c0ff */
[----:B------:R-:W-:Y:S01]  /*53e0*/  @!P1 ISETP.NE.AND P2, PT, R9, 0x1, PT ;  /* 0x000000010900980c */ /* 0x000fe20003f45270 */
[----:B------:R-:W-:Y:S01]  /*53f0*/  @!P1 IMAD.HI.U32 R3, R75, R11, RZ ;  /* 0x0000000b4b039227 */ /* 0x000fe200078e00ff */
[----:B------:R-:W-:Y:S02]  /*5400*/  @!P1 SHF.R.U32.HI R0, RZ, R13, R0 ;  /* 0x0000000dff009219 */ /* 0x000fe40000011600 */
[----:B------:R-:W-:Y:S01]  /*5410*/  @P4 SHF.R.U32.HI R182, RZ, 0x10, R17 ;  /* 0x00000010ffb64819 */ /* 0x000fe20000011611 */
[----:B------:R-:W-:Y:S01]  /*5420*/  VIADD R188, R188, 0x1 ;  /* 0x00000001bcbc7836 */ /* 0x000fe20000000000 */
[----:B------:R-:W-:Y:S02]  /*5430*/  @!P1 SHF.R.U32.HI R2, RZ, R14, R3 ;  /* 0x0000000eff029219 */ /* 0x000fe40000011603 */
[----:B------:R-:W-:Y:S02]  /*5440*/  @!P1 SEL R3, R77, R0, !P2 ;  /* 0x000000004d039207 */ /* 0x000fe40005000000 */
[----:B------:R-:W-:Y:S05]  /*5450*/  @!P1 SEL R2, R75, R2, !P0 ;  /* 0x000000024b029207 */ /* 0x000fea0004000000 */
[----:B------:R-:W-:Y:S02]  /*5460*/  @!P1 IMAD.IADD R0, R2, 0x1, -R3 ;  /* 0x0000000102009824 */ /* 0x000fe400078e0a03 */
[----:B------:R-:W-:Y:S02]  /*5470*/  @!P1 IMAD.IADD R2, R3, 0x1, -R2 ;  /* 0x0000000103029824 */ /* 0x000fe400078e0a02 */
[----:B------:R-:W-:Y:S02]  /*5480*/  @!P1 IMAD R77, R0, R9, R77 ;  /* 0x00000009004d9224 */ /* 0x000fe400078e024d */
[----:B------:R-:W-:Y:S01]  /*5490*/  @!P1 IMAD R75, R2, R10, R75 ;  /* 0x0000000a024b9224 */ /* 0x000fe200078e024b */
[----:B------:R-:W-:Y:S06]  /*54a0*/  BRA.U !UP0, `(.L_x_93) ;  /* 0x0000000108407547 */ /* 0x000fec000b800000 */
[----:B------:R-:W1:Y:S01]  /*54b0*/  LDCU.64 UR8, c[0x4][0x80] ;  /* 0x01001000ff0877ac */ /* 0x000e620008000a00 */
[----:B------:R-:W-:Y:S01]  /*54c0*/  MOV R3, 0x0 ;  /* 0x0000000000037802 */ /* 0x000fe20000000f00 */
[----:B------:R-:W-:Y:S02]  /*54d0*/  HFMA2 R12, -RZ, RZ, 0, 5.9604644775390625e-08 ;  /* 0x00000001ff0c7431 */ /* 0x000fe400000001ff */
[----:B------:R-:W-:Y:S02]  /*54e0*/  IMAD.MOV.U32 R8, RZ, RZ, 0x70 ;  /* 0x00000070ff087424 */ /* 0x000fe400078e00ff */
[----:B------:R-:W-:Y:S01]  /*54f0*/  IMAD.MOV.U32 R13, RZ, RZ, RZ ;  /* 0x000000ffff0d7224 */ /* 0x000fe200078e00ff */
[----:B------:R-:W2:Y:S01]  /*5500*/  LDCU.64 UR6, c[0x4][0x88] ;  /* 0x01001100ff0677ac */ /* 0x000ea20008000a00 */
[----:B------:R-:W3:Y:S01]  /*5510*/  LDC.64 R2, c[0x4][R3] ;  /* 0x0100000003027b82 */ /* 0x000ee20000000a00 */
[----:B------:R-:W4:Y:S01]  /*5520*/  LDCU.64 UR4, c[0x4][0x8] ;  /* 0x01000100ff0477ac */ /* 0x000f220008000a00 */
[----:B-1----:R-:W-:Y:S01]  /*5530*/  MOV R5, UR9 ;  /* 0x0000000900057c02 */ /* 0x002fe20008000f00 */
[----:B------:R-:W-:Y:S01]  /*5540*/  IMAD.U32 R4, RZ, RZ, UR8 ;  /* 0x00000008ff047e24 */ /* 0x000fe2000f8e00ff */
[----:B--2---:R-:W-:Y:S01]  /*5550*/  MOV R7, UR7 ;  /* 0x0000000700077c02 */ /* 0x004fe20008000f00 */
[----:B------:R-:W-:Y:S01]  /*5560*/  IMAD.U32 R6, RZ, RZ, UR6 ;  /* 0x00000006ff067e24 */ /* 0x000fe2000f8e00ff */
[----:B----4-:R-:W-:Y:S01]  /*5570*/  MOV R11, UR5 ;  /* 0x00000005000b7c02 */ /* 0x010fe20008000f00 */
[----:B------:R-:W-:Y:S02]  /*5580*/  IMAD.U32 R10, RZ, RZ, UR4 ;  /* 0x00000004ff0a7e24 */ /* 0x000fe4000f8e00ff */
[----:B------:R-:W-:Y:S07]  /*5590*/  LEPC R20, `(.L_x_93) ;  /* 0x000000001014794e */ /* 0x000fee0000000000 */
[----:B---3-5:R-:W-:Y:S05]  /*55a0*/  CALL.ABS.NOINC R2 ;  /* 0x0000000002007343 */ /* 0x028fea0003c00000 */
.L_x_93:
[----:B------:R-:W-:Y:S01]  /*55b0*/  LOP3.LUT P0, RZ, R186, 0x1b0, RZ, 0xc0, !PT ;  /* 0x000001b0baff7812 */ /* 0x000fe2000780c0ff */
[----:B------:R-:W-:Y:S11]  /*55c0*/  BSSY.RECONVERGENT B6, `(.L_x_94) ;  /* 0x0000013000067945 */ /* 0x000ff60003800200 */
[----:B------:R-:W-:Y:S01]  /*55d0*/  @!UPT UIADD3 URZ, UPT, UPT, URZ, URZ, URZ ;  /* 0x000000fffffff290 */ /* 0x000fe2000fffe0ff */
[----:B------:R-:W-:Y:S05]  /*55e0*/  @!P0 BRA `(.L_x_95) ;  /* 0x0000000000408947 */ /* 0x000fea0003800000 */
        /* <DEDUP_REMOVED lines=16> */
.L_x_95:
[----:B------:R-:W-:Y:S05]  /*56f0*/  BSYNC.RECONVERGENT B6 ;  /* 0x0000000000067941 */ /* 0x000fea0003800200 */
.L_x_94:
[----:B------:R-:W-:Y:S01]  /*5700*/  ISETP.NE.U32.AND P3, PT, R156, RZ, PT ;  /* 0x000000ff9c00720c */ /* 0x000fe20003f65070 */
[----:B------:R-:W-:Y:S01]  /*5710*/  UISETP.NE.AND UP1, UPT, UR44, URZ, UPT ;  /* 0x000000ff2c00728c */ /* 0x000fe2000bf25270 */
[----:B------:R-:W-:Y:S02]  /*5720*/  ISETP.NE.U32.AND P4, PT, R152, RZ, PT ;  /* 0x000000ff9800720c */ /* 0x000fe40003f85070 */
[----:B------:R-:W-:Y:S02]  /*5730*/  ISETP.NE.AND.EX P3, PT, R157, RZ, PT, P3 ;  /* 0x000000ff9d00720c */ /* 0x000fe40003f65330 */
[----:B------:R-:W-:Y:S02]  /*5740*/  PLOP3.LUT P1, PT, PT, PT, PT, 0x8, 0x80 ;  /* 0x000000000080781c */ /* 0x000fe40003f2e170 */
[----:B------:R-:W-:Y:S02]  /*5750*/  PLOP3.LUT P0, PT, PT, PT, UP1, 0x80, 0x8 ;  /* 0x000000000008781c */ /* 0x000fe40003f0f018 */
[----:B------:R-:W-:Y:S02]  /*5760*/  ISETP.NE.AND.EX P4, PT, R153, RZ, PT, P4 ;  /* 0x000000ff9900720c */ /* 0x000fe40003f85340 */
[----:B------:R-:W1:Y:S09]  /*5770*/  @UP1 LDCU.64 UR4, c[0x0][0x888] ;  /* 0x00011100ff0417ac */ /* 0x000e720008000a00 */
[----:B------:R-:W-:Y:S01]  /*5780*/  @P0 PLOP3.LUT P1, PT, P3, PT, PT, 0x80, 0x8 ;  /* 0x000000000008081c */ /* 0x000fe20001f2f070 */
[----:B-1----:R-:W-:Y:S04]  /*5790*/  @UP1 UISETP.NE.U32.AND UP0, UPT, UR4, URZ, UPT ;  /* 0x000000ff0400128c */ /* 0x002fe8000bf05070 */
[----:B------:R-:W-:Y:S04]  /*57a0*/  @UP1 UISETP.NE.AND.EX UP0, UPT, UR5, URZ, UPT, UP0 ;  /* 0x000000ff0500128c */ /* 0x000fe8000bf05300 */
[----:B------:R-:W-:Y:S01]  /*57b0*/  @UP1 USEL UR4, URZ, 0xffffffff, UP0 ;  /* 0xffffffffff041887 */ /* 0x000fe20008000000 */
[----:B------:R-:W-:Y:S11]  /*57c0*/  @!P3 BRA `(.L_x_96) ;  /* 0x00000000002cb947 */ /* 0x000ff60003800000 */
[----:B------:R-:W-:Y:S01]  /*57d0*/  ISETP.NE.U32.AND P2, PT, R154, RZ, PT ;  /* 0x000000ff9a00720c */ /* 0x000fe20003f45070 */
[----:B------:R-:W-:Y:S03]  /*57e0*/  IMAD.MOV.U32 R168, RZ, RZ, 0x1 ;  /* 0x00000001ffa87424 */ /* 0x000fe600078e00ff */
[----:B------:R-:W-:Y:S11]  /*57f0*/  ISETP.NE.AND.EX P2, PT, R155, RZ, PT, P2 ;  /* 0x000000ff9b00720c */ /* 0x000ff60003f45320 */
[----:B------:R-:W-:Y:S02]  /*5800*/  @!UPT UIADD3 URZ, UPT, UPT, URZ, URZ, URZ ;  /* 0x000000fffffff290 */ /* 0x000fe4000fffe0ff */
[----:B------:R-:W1:Y:S01]  /*5810*/  @P2 LDC.64 R2, c[0x0][0x888] ;  /* 0x00022200ff022b82 */ /* 0x000e620000000a00 */
[----:B------:R-:W-:Y:S04]  /*5820*/  @P2 IMAD R0, R156, UR36, RZ ;  /* 0x000000249c002c24 */ /* 0x000fe8000f8e02ff */
[----:B-1----:R-:W-:Y:S04]  /*5830*/  @P2 IMAD.WIDE R2, R0, 0x4, R2 ;  /* 0x0000000400022825 */ /* 0x002fe800078e0202 */
[----:B------:R-:W-:Y:S01]  /*5840*/  HFMA2 R0, -RZ, RZ, 0, 5.9604644775390625e-08 ;  /* 0x00000001ff007431 */ /* 0x000fe200000001ff */
[----:B-----5:R1:W5:Y:S04]  /*5850*/  @P2 LDG.E R80, desc[UR40][R2.64] ;  /* 0x0000002802502981 */ /* 0x020368000c1e1900 */
[----:B------:R-:W-:Y:S01]  /*5860*/  @!P2 PRMT R168, R0, 0x7610, R168 ;  /* 0x0000761000a8a816 */ /* 0x000fe200000000a8 */
[----:B-1----:R-:W2:Y:S06]  /*5870*/  @!P2 LDC R80, c[0x0][0x880] ;  /* 0x00022000ff50ab82 */ /* 0x002eac0000000800 */
.L_x_96:
[----:B------:R-:W-:Y:S05]  /*5880*/  @!P4 BRA `(.L_x_97) ;  /* 0x000000000020c947 */ /* 0x000fea0003800000 */
[----:B------:R-:W-:Y:S04]  /*5890*/  ISETP.NE.U32.AND P2, PT, R146, RZ, PT ;  /* 0x000000ff9200720c */ /* 0x000fe80003f45070 */
[----:B------:R-:W-:Y:S11]  /*58a0*/  ISETP.NE.AND.EX P2, PT, R147, RZ, PT, P2 ;  /* 0x000000ff9300720c */ /* 0x000ff60003f45320 */
[----:B------:R-:W-:Y:S02]  /*58b0*/  @!UPT UIADD3 URZ, UPT, UPT, URZ, URZ, URZ ;  /* 0x000000fffffff290 */ /* 0x000fe4000fffe0ff */
[----:B------:R-:W1:Y:S01]  /*58c0*/  @P2 LDC.64 R2, c[0x0][0x8a8] ;  /* 0x00022a00ff022b82 */ /* 0x000e620000000a00 */
[----:B------:R-:W-:Y:S04]  /*58d0*/  @P2 IMAD R0, R152, UR36, RZ ;  /* 0x0000002498002c24 */ /* 0x000fe8000f8e02ff */
[----:B-1----:R-:W-:Y:S05]  /*58e0*/  @P2 IMAD.WIDE R2, R0, 0x4, R2 ;  /* 0x0000000400022825 */ /* 0x002fea00078e0202 */
[----:B-----5:R1:W5:Y:S02]  /*58f0*/  @P2 LDG.E R78, desc[UR40][R2.64] ;  /* 0x00000028024e2981 */ /* 0x020364000c1e1900 */
[----:B-1----:R-:W3:Y:S02]  /*5900*/  @!P2 LDC R78, c[0x0][0x8a0] ;  /* 0x00022800ff4eab82 */ /* 0x002ee40000000800 */
.L_x_97:
[----:B--2--5:R-:W-:Y:S01]  /*5910*/  @P0 ISETP.NE.AND P4, PT, R80, RZ, PT ;  /* 0x000000ff5000020c */ /* 0x024fe20003f85270 */
[----:B------:R-:W-:Y:S01]  /*5920*/  IMAD.U32 R0, RZ, RZ, UR4 ;  /* 0x00000004ff007e24 */ /* 0x000fe2000f8e00ff */
[----:B------:R-:W-:Y:S01]  /*5930*/  @P0 LOP3.LUT P2, RZ, R168, 0xff, RZ, 0xc0, !PT ;  /* 0x000000ffa8ff0812 */ /* 0x000fe2000784c0ff */
[----:B------:R-:W-:Y:S01]  /*5940*/  BSSY B1, `(.L_x_98) ;  /* 0x000003d000017945 */ /* 0x000fe20003800000 */
[----:B------:R-:W-:Y:S01]  /*5950*/  @P0 SEL R3, RZ, 0xffffffff, P4 ;  /* 0xffffffffff030807 */ /* 0x000fe20002000000 */
[C---:B------:R-:W-:Y:S01]  /*5960*/  IMAD R64, R76.reuse, 0x40, R79 ;  /* 0x000000404c407824 */ /* 0x040fe200078e024f */
[----:B------:R-:W-:Y:S02]  /*5970*/  LEA R148, R76, UR43, 0x3 ;  /* 0x0000002b4c947c11 */ /* 0x000fe4000f8e18ff */
[----:B------:R-:W-:Y:S02]  /*5980*/  CS2R R102, SRZ ;  /* 0x0000000000667805 */ /* 0x000fe4000001ff00 */
[----:B------:R-:W-:Y:S02]  /*5990*/  @P1 SEL R3, R0, R3, !P2 ;  /* 0x0000000300031207 */ /* 0x000fe40005000000 */
[----:B------:R-:W-:Y:S02]  /*59a0*/  CS2R R100, SRZ ;  /* 0x0000000000647805 */ /* 0x000fe4000001ff00 */
[----:B------:R-:W-:Y:S02]  /*59b0*/  SHF.L.U32 R5, R185, 0x1f, RZ ;  /* 0x0000001fb9057819 */ /* 0x000fe400000006ff */
[----:B------:R-:W-:Y:S02]  /*59c0*/  CS2R R98, SRZ ;  /* 0x0000000000627805 */ /* 0x000fe4000001ff00 */
[----:B------:R-:W-:Y:S02]  /*59d0*/  @P0 LOP3.LUT R3, R3, 0x1, RZ, 0xc0, !PT ;  /* 0x0000000103030812 */ /* 0x000fe400078ec0ff */
[----:B------:R-:W-:Y:S02]  /*59e0*/  CS2R R96, SRZ ;  /* 0x0000000000607805 */ /* 0x000fe4000001ff00 */
[----:B------:R-:W-:Y:S02]  /*59f0*/  PLOP3.LUT P5, PT, PT, PT, PT, 0x8, 0x80 ;  /* 0x000000000080781c */ /* 0x000fe40003fae170 */
[----:B------:R-:W-:Y:S02]  /*5a00*/  CS2R R94, SRZ ;  /* 0x00000000005e7805 */ /* 0x000fe4000001ff00 */
[----:B------:R-:W-:Y:S02]  /*5a10*/  ISETP.NE.U32.OR P1, PT, R3, 0x1, !P0 ;  /* 0x000000010300780c */ /* 0x000fe40004725470 */
[----:B------:R-:W-:Y:S02]  /*5a20*/  CS2R R92, SRZ ;  /* 0x00000000005c7805 */ /* 0x000fe4000001ff00 */
[----:B------:R-:W-:Y:S02]  /*5a30*/  CS2R R90, SRZ ;  /* 0x00000000005a7805 */ /* 0x000fe4000001ff00 */
[----:B------:R-:W-:Y:S07]  /*5a40*/  CS2R R88, SRZ ;  /* 0x0000000000587805 */ /* 0x000fee000001ff00 */
[----:B------:R-:W-:Y:S04]  /*5a50*/  @P1 SHF.L.U32 R2, R183, 0x1f, RZ ;  /* 0x0000001fb7021819 */ /* 0x000fe800000006ff */
[----:B------:R-:W1:Y:S01]  /*5a60*/  @P1 SYNCS.PHASECHK.TRANS64.TRYWAIT P0, [UR43+0x110], R2 ;  /* 0x00011002ff0015a7 */ /* 0x000e62000800112b */
[----:B------:R2:W4:Y:S01]  /*5a70*/  SYNCS.PHASECHK.TRANS64.TRYWAIT P4, [R148+URZ+0x150], R5 ;  /* 0x00015005940075a7 */ /* 0x00052200080811ff */
[----:B-1----:R-:W-:Y:S01]  /*5a80*/  @P1 PLOP3.LUT P5, PT, P0, PT, PT, 0x8, 0x80 ;  /* 0x000000000080181c */ /* 0x002fe200007ae170 */
[----:B------:R-:W-:Y:S01]  /*5a90*/  @!UPT UIADD3 URZ, UPT, UPT, URZ, URZ, URZ ;  /* 0x000000fffffff290 */ /* 0x000fe2000fffe0ff */
[----:B--2-4-:R-:W-:Y:S11]  /*5aa0*/  @!P1 BRA `(.L_x_99) ;  /* 0x0000000000989947 */ /* 0x014ff60003800000 */
[----:B------:R-:W-:Y:S01]  /*5ab0*/  ISETP.NE.U32.AND P0, PT, RZ, UR38, PT ;  /* 0x00000026ff007c0c */ /* 0x000fe2000bf05070 */
[----:B------:R-:W-:Y:S01]  /*5ac0*/  BSSY B0, `(.L_x_100) ;  /* 0x0000016000007945 */ /* 0x000fe20003800000 */
[----:B------:R-:W-:Y:S02]  /*5ad0*/  ISETP.NE.AND P2, PT, R80, RZ, PT ;  /* 0x000000ff5000720c */ /* 0x000fe40003f45270 */
[----:B------:R-:W-:Y:S02]  /*5ae0*/  CS2R R90, SRZ ;  /* 0x00000000005a7805 */ /* 0x000fe4000001ff00 */
[----:B------:R-:W-:Y:S02]  /*5af0*/  ISETP.NE.AND.EX P0, PT, RZ, UR39, PT, P0 ;  /* 0x00000027ff007c0c */ /* 0x000fe4000bf05300 */
[----:B------:R-:W-:Y:S02]  /*5b00*/  CS2R R88, SRZ ;  /* 0x0000000000587805 */ /* 0x000fe4000001ff00 */
[----:B------:R-:W-:Y:S02]  /*5b10*/  LOP3.LUT P1, RZ, R168, 0xff, RZ, 0xc0, !PT ;  /* 0x000000ffa8ff7812 */ /* 0x000fe4000782c0ff */
[----:B------:R-:W-:Y:S02]  /*5b20*/  CS2R R94, SRZ ;  /* 0x00000000005e7805 */ /* 0x000fe4000001ff00 */
[----:B------:R-:W-:Y:S02]  /*5b30*/  SEL R0, RZ, 0xffffffff, P2 ;  /* 0xffffffffff007807 */ /* 0x000fe40001000000 */
[----:B------:R-:W-:Y:S02]  /*5b40*/  CS2R R92, SRZ ;  /* 0x00000000005c7805 */ /* 0x000fe4000001ff00 */
[----:B------:R-:W-:Y:S02]  /*5b50*/  SEL R3, RZ, 0xffffffff, P0 ;  /* 0xffffffffff037807 */ /* 0x000fe40000000000 */
[----:B------:R-:W-:Y:S02]  /*5b60*/  CS2R R98, SRZ ;  /* 0x0000000000627805 */ /* 0x000fe4000001ff00 */
[----:B------:R-:W-:Y:S02]  /*5b70*/  CS2R R96, SRZ ;  /* 0x0000000000607805 */ /* 0x000fe4000001ff00 */
[----:B------:R-:W-:Y:S02]  /*5b80*/  CS2R R102, SRZ ;  /* 0x0000000000667805 */ /* 0x000fe4000001ff00 */
[----:B------:R-:W-:Y:S02]  /*5b90*/  @P3 SEL R0, R3, R0, !P1 ;  /* 0x0000000003003207 */ /* 0x000fe40004800000 */
[----:B------:R-:W-:Y:S02]  /*5ba0*/  CS2R R100, SRZ ;  /* 0x0000000000647805 */ /* 0x000fe4000001ff00 */
[----:B------:R-:W-:Y:S04]  /*5bb0*/  LOP3.LUT R0, R0, 0x1, RZ, 0xc0, !PT ;  /* 0x0000000100007812 */ /* 0x000fe800078ec0ff */
[----:B------:R-:W-:Y:S01]  /*5bc0*/  ISETP.NE.U32.AND P0, PT, R0, 0x1, PT ;  /* 0x000000010000780c */ /* 0x000fe20003f05070 */
[----:B------:R-:W-:Y:S01]  /*5bd0*/  @!UPT UIADD3 URZ, UPT, UPT, URZ, URZ, URZ ;  /* 0x000000fffffff290 */ /* 0x000fe2000fffe0ff */
[----:B------:R-:W-:Y:S11]  /*5be0*/  @!P5 BRA `(.L_x_101) ;  /* 0x00000000000cd947 */ /* 0x000ff60003800000 */
[----:B------:R-:W-:Y:S04]  /*5bf0*/  SHF.L.U32 R3, R183, 0x1f, RZ ;  /* 0x0000001fb7037819 */ /* 0x000fe800000006ff */
[----:B------:R-:W1:Y:S02]  /*5c00*/  SYNCS.PHASECHK.TRANS64.TRYWAIT P1, [UR43+0x110], R3 ;  /* 0x00011003ff0075a7 */ /* 0x000e64000802112b */
[----:B-1----:R-:W-:Y:S05]  /*5c10*/  @!P1 BRA `(.L_x_102) ;  /* 0x0000002000d49947 */ /* 0x002fea0003800000 */
.L_x_101:
[----:B------:R-:W-:Y:S05]  /*5c20*/  BSYNC B0 ;  /* 0x0000000000007941 */ /* 0x000fea0003800000 */
.L_x_100:
[----:B------:R2:W4:Y:S01]  /*5c30*/  @P0 LDS.128 R88, [R180+UR43+0x200] ;  /* 0x0002002bb4580984 */ /* 0x0005220008000c00 */
[----:B------:R-:W-:Y:S01]  /*5c40*/  UIADD3 UR4, UPT, UPT, UR43, 0x118, URZ ;  /* 0x000001182b047890 */ /* 0x000fe2000fffe0ff */
[----:B------:R-:W-:Y:S02]  /*5c50*/  LOP3.LUT R183, R183, 0x1, RZ, 0x3c, !PT ;  /* 0x00000001b7b77812 */ /* 0x000fe400078e3cff */
[----:B------:R2:W1:Y:S01]  /*5c60*/  @P0 LDS.128 R92, [R179+0x200] ;  /* 0x00020000b35c0984 */ /* 0x0004620000000c00 */
[----:B------:R-:W-:Y:S03]  /*5c70*/  UPRMT UR4, UR37, 0x654, UR4 ;  /* 0x0000065425047896 */ /* 0x000fe60008000004 */
[----:B------:R2:W1:Y:S04]  /*5c80*/  @P0 LDS.128 R96, [R178+0x200] ;  /* 0x00020000b2600984 */ /* 0x0004680000000c00 */
[----:B------:R2:W1:Y:S01]  /*5c90*/  @P0 LDS.128 R100, [R177+0x200] ;  /* 0x00020000b1640984 */ /* 0x0004620000000c00 */
[----:B------:R-:W-:Y:S01]  /*5ca0*/  @!PT LDS RZ, [RZ] ;  /* 0x00000000fffff984 */ /* 0x000fe20000000800 */
[----:B------:R-:W-:Y:S01]  /*5cb0*/  @!PT LDS RZ, [RZ] ;  /* 0x00000000fffff984 */ /* 0x000fe20000000800 */
[----:B------:R-:W-:Y:S01]  /*5cc0*/  @!PT LDS RZ, [RZ] ;  /* 0x00000000fffff984 */ /* 0x000fe20000000800 */
[----:B------:R-:W-:Y:S01]  /*5cd0*/  @!PT LDS RZ, [RZ] ;  /* 0x00000000fffff984 */ /* 0x000fe20000000800 */
[----:B------:R5:W-:Y:S06]  /*5ce0*/  MEMBAR.ALL.CTA ;  /* 0x0000000000007992 */ /* 0x000bec0000008000 */
[----:B-----5:R-:W5:Y:S02]  /*5cf0*/  FENCE.VIEW.ASYNC.S ;  /* 0x00000000000073c6 */ /* 0x020f640000000000 */
[----:B-----5:R-:W-:Y:S01]  /*5d00*/  SYNCS.ARRIVE.TRANS64.RED.A1T0 RZ, [UR4], RZ ;  /* 0x000000ffffff79a7 */ /* 0x020fe20008100404 */
.L_x_99:
[----:B------:R-:W-:Y:S05]  /*5d10*/  BSYNC B1 ;  /* 0x0000000000017941 */ /* 0x000fea0003800000 */
.L_x_98:
[----:B-1----:R-:W-:Y:S04]  /*5d20*/  SHF.R.U32.HI R0, RZ, 0x15, R64 ;  /* 0x00000015ff007819 */ /* 0x002fe80000011640 */
[----:B------:R-:W-:Y:S01]  /*5d30*/  LOP3.LUT P0, RZ, R0, 0x3, R181, 0x48, !PT ;  /* 0x0000000300ff7812 */ /* 0x000fe200078048b5 */
[----:B------:R-:W-:Y:S01]  /*5d40*/  @!UPT UIADD3 URZ, UPT, UPT, URZ, URZ, URZ ;  /* 0x000000fffffff290 */ /* 0x000fe2000fffe0ff */
[----:B------:R-:W-:Y:S11]  /*5d50*/  @P4 BRA `(.L_x_103) ;  /* 0x0000000000084947 */ /* 0x000ff60003800000 */
[----:B------:R-:W1:Y:S02]  /*5d60*/  SYNCS.PHASECHK.TRANS64.TRYWAIT P1, [R148+URZ+0x150], R5 ;  /* 0x00015005940075a7 */ /* 0x000e6400080211ff */
[----:B-1----:R-:W-:Y:S05]  /*5d70*/  @!P1 BRA `(.L_x_104) ;  /* 0x0000002000949947 */ /* 0x002fea0003800000 */
.L_x_103:
[----:B------:R-:W-:Y:S05]  /*5d80*/  @!P0 BRA `(.L_x_105) ;  /* 0x0000000000408947 */ /* 0x000fea0003800000 */
[----:B------:R-:W1:Y:S01]  /*5d90*/  LDCU.64 UR8, c[0x4][0x70] ;  /* 0x01000e00ff0877ac */ /* 0x000e620008000a00 */
[----:B------:R-:W-:Y:S01]  /*5da0*/  MOV R3, 0x0 ;  /* 0x0000000000037802 */ /* 0x000fe20000000f00 */
[----:B------:R-:W-:Y:S02]  /*5db0*/  HFMA2 R12, -RZ, RZ, 0, 5.9604644775390625e-08 ;  /* 0x00000001ff0c7431 */ /* 0x000fe400000001ff */
[----:B------:R-:W-:Y:S02]  /*5dc0*/  IMAD.MOV.U32 R8, RZ, RZ, 0x192 ;  /* 0x00000192ff087424 */ /* 0x000fe400078e00ff */
[----:B------:R-:W-:Y:S01]  /*5dd0*/  IMAD.MOV.U32 R13, RZ, RZ, RZ ;  /* 0x000000ffff0d7224 */ /* 0x000fe200078e00ff */
[----:B------:R-:W5:Y:S01]  /*5de0*/  LDCU.64 UR6, c[0x4][0x78] ;  /* 0x01000f00ff0677ac */ /* 0x000f620008000a00 */
[----:B------:R-:W2:Y:S01]  /*5df0*/  LDC.64 R2, c[0x4][R3] ;  /* 0x0100000003027b82 */ /* 0x000ea20000000a00 */
[----:B------:R-:W3:Y:S01]  /*5e00*/  LDCU.64 UR4, c[0x4][0x10] ;  /* 0x01000200ff0477ac */ /* 0x000ee20008000a00 */
[----:B-1----:R-:W-:Y:S01]  /*5e10*/  MOV R5, UR9 ;  /* 0x0000000900057c02 */ /* 0x002fe20008000f00 */
[----:B------:R-:W-:Y:S01]  /*5e20*/  IMAD.U32 R4, RZ, RZ, UR8 ;  /* 0x00000008ff047e24 */ /* 0x000fe2000f8e00ff */
[----:B-----5:R-:W-:Y:S01]  /*5e30*/  MOV R7, UR7 ;  /* 0x0000000700077c02 */ /* 0x020fe20008000f00 */
[----:B------:R-:W-:Y:S01]  /*5e40*/  IMAD.U32 R6, RZ, RZ, UR6 ;  /* 0x00000006ff067e24 */ /* 0x000fe2000f8e00ff */
[----:B---3--:R-:W-:Y:S01]  /*5e50*/  MOV R11, UR5 ;  /* 0x00000005000b7c02 */ /* 0x008fe20008000f00 */
[----:B------:R-:W-:Y:S02]  /*5e60*/  IMAD.U32 R10, RZ, RZ, UR4 ;  /* 0x00000004ff0a7e24 */ /* 0x000fe4000f8e00ff */
[----:B------:R-:W-:Y:S07]  /*5e70*/  LEPC R20, `(.L_x_105) ;  /* 0x000000001014794e */ /* 0x000fee0000000000 */
[----:B--2-4-:R-:W-:Y:S05]  /*5e80*/  CALL.ABS.NOINC R2 ;  /* 0x0000000002007343 */ /* 0x014fea0003c00000 */
.L_x_105:
[----:B------:R-:W-:Y:S01]  /*5e90*/  LOP3.LUT P0, RZ, R176, 0x60, RZ, 0xc0, !PT ;  /* 0x00000060b0ff7812 */ /* 0x000fe2000780c0ff */
[----:B------:R-:W-:Y:S05]  /*5ea0*/  WARPSYNC.ALL ;  /* 0x0000000000007948 */ /* 0x000fea0003800000 */
[----:B----4-:R-:W-:Y:S01]  /*5eb0*/  IMAD.U32 R141, R90, 0x10000, RZ ;  /* 0x000100005a8d7824 */ /* 0x010fe200078e00ff */
[----:B------:R-:W-:Y:S01]  /*5ec0*/  R2UR UR4, R64 ;  /* 0x00000000400472ca */ /* 0x000fe200000e0000 */
[----:B------:R-:W-:Y:S01]  /*5ed0*/  IMAD.U32 R136, R92, 0x10000, RZ ;  /* 0x000100005c887824 */ /* 0x000fe200078e00ff */
[C---:B------:R-:W-:Y:S01]  /*5ee0*/  SHF.L.U32 R82, R88.reuse, 0x10, RZ ;  /* 0x0000001058527819 */ /* 0x040fe200000006ff */
[----:B------:R-:W-:Y:S01]  /*5ef0*/  IMAD.U32 R121, R97, 0x10000, RZ ;  /* 0x0001000061797824 */ /* 0x000fe200078e00ff */
[----:B------:R-:W-:Y:S01]  /*5f00*/  PRMT R81, R88, 0x8880, RZ ;  /* 0x0000888058517816 */ /* 0x000fe200000000ff */
[----:B------:R-:W-:Y:S01]  /*5f10*/  IMAD.U32 R106, R102, 0x10000, RZ ;  /* 0x00010000666a7824 */ /* 0x000fe200078e00ff */
[----:B------:R-:W-:Y:S01]  /*5f20*/  SHF.L.U32 R83, R88, 0x8, RZ ;  /* 0x0000000858537819 */ /* 0x000fe200000006ff */
[----:B------:R-:W-:Y:S01]  /*5f30*/  IMAD.SHL.U32 R129, R94, 0x100, RZ ;  /* 0x000001005e817824 */ /* 0x000fe200078e00ff */
[----:B------:R-:W-:Y:S01]  /*5f40*/  SHF.R.S32.HI R82, RZ, 0x18, R82 ;  /* 0x00000018ff527819 */ /* 0x000fe20000011452 */
[----:B------:R-:W-:Y:S01]  /*5f50*/  IMAD.SHL.U32 R114, R99, 0x100, RZ ;  /* 0x0000010063727824 */ /* 0x000fe200078e00ff */
[C---:B------:R-:W-:Y:S01]  /*5f60*/  PRMT R145, R89.reuse, 0x8880, RZ ;  /* 0x0000888059917816 */ /* 0x040fe200000000ff */
[----:B------:R-:W-:Y:S01]  /*5f70*/  BSSY.RECONVERGENT B0, `(.L_x_106) ;  /* 0x0000125000007945 */ /* 0x000fe20003800200 */
[----:B------:R-:W-:Y:S01]  /*5f80*/  SHF.R.S32.HI R83, RZ, 0x18, R83 ;  /* 0x00000018ff537819 */ /* 0x000fe20000011453 */
[----:B------:R-:W3:Y:S01]  /*5f90*/  LDTM.x64 R4, tmem[UR4] ;  /* 0x00000004000479ee */ /* 0x000ee20008340000 */
[----:B------:R-:W-:Y:S01]  /*5fa0*/  NOP ;  /* 0x0000000000007918 */ /* 0x000fe20000000000 */
[----:B------:R-:W-:Y:S02]  /*5fb0*/  R2UR UR5, R148 ;  /* 0x00000000940572ca */ /* 0x000fe400000e0000 */
[----:B------:R-:W-:Y:S02]  /*5fc0*/  SHF.R.S32.HI R84, RZ, 0x18, R88 ;  /* 0x00000018ff547819 */ /* 0x000fe40000011458 */
[----:B------:R-:W-:Y:S02]  /*5fd0*/  SHF.L.U32 R144, R89, 0x10, RZ ;  /* 0x0000001059907819 */ /* 0x000fe400000006ff */
[----:B------:R-:W-:Y:S02]  /*5fe0*/  PRMT R142, R90, 0x8880, RZ ;  /* 0x000088805a8e7816 */ /* 0x000fe400000000ff */
[----:B------:R-:W-:Y:S02]  /*5ff0*/  SHF.R.S32.HI R85, RZ, 0x18, R89 ;  /* 0x00000018ff557819 */ /* 0x000fe40000011459 */
[C---:B------:R-:W-:Y:S02]  /*6000*/  PRMT R140, R91.reuse, 0x8880, RZ ;  /* 0x000088805b8c7816 */ /* 0x040fe400000000ff */
[----:B------:R-:W-:Y:S01]  /*6010*/  SHF.R.S32.HI R86, RZ, 0x18, R90 ;  /* 0x00000018ff567819 */ /* 0x000fe2000001145a */
[----:B------:R-:W-:Y:S01]  /*6020*/  UIADD3 UR5, UPT, UPT, UR5, 0x170, URZ ;  /* 0x0000017005057890 */ /* 0x000fe2000fffe0ff */
[----:B------:R-:W-:Y:S02]  /*6030*/  SHF.L.U32 R139, R91, 0x10, RZ ;  /* 0x000000105b8b7819 */ /* 0x000fe400000006ff */
[----:B------:R-:W-:Y:S01]  /*6040*/  PRMT R137, R92, 0x8880, RZ ;  /* 0x000088805c897816 */ /* 0x000fe200000000ff */
[----:B------:R-:W-:Y:S01]  /*6050*/  UPRMT UR5, UR37, 0x654, UR5 ;  /* 0x0000065425057896 */ /* 0x000fe20008000005 */
[----:B------:R-:W-:Y:S02]  /*6060*/  SHF.R.S32.HI R88, RZ, 0x18, R91 ;  /* 0x00000018ff587819 */ /* 0x000fe4000001145b */
[C---:B------:R-:W-:Y:S01]  /*6070*/  PRMT R134, R93.reuse, 0x8880, RZ ;  /* 0x000088805d867816 */ /* 0x040fe200000000ff */
[C---:B---3--:R-:W-:Y:S01]  /*6080*/  IMAD R4, R78.reuse, R4, RZ ;  /* 0x000000044e047224 */ /* 0x048fe200078e02ff */
[----:B------:R-:W-:Y:S01]  /*6090*/  SHF.L.U32 R133, R93, 0x10, RZ ;  /* 0x000000105d857819 */ /* 0x000fe200000006ff */
[----:B------:R-:W-:Y:S01]  /*60a0*/  IMAD R5, R78, R5, RZ ;  /* 0x000000054e057224 */ /* 0x000fe200078e02ff */
[----:B------:R-:W-:Y:S01]  /*60b0*/  PRMT R131, R94, 0x8880, RZ ;  /* 0x000088805e837816 */ /* 0x000fe200000000ff */
[C---:B------:R-:W-:Y:S01]  /*60c0*/  IMAD R6, R78.reuse, R6, RZ ;  /* 0x000000064e067224 */ /* 0x040fe200078e02ff */
[----:B------:R-:W-:Y:S01]  /*60d0*/  SYNCS.ARRIVE.TRANS64.RED.A1T0 RZ, [UR5], RZ ;  /* 0x000000ffffff79a7 */ /* 0x000fe20008100405 */
[-C--:B------:R-:W-:Y:S01]  /*60e0*/  IMAD R4, R81, R80.reuse, R4 ;  /* 0x0000005051047224 */ /* 0x080fe200078e0204 */
[----:B------:R-:W-:Y:S01]  /*60f0*/  MOV R81, R145 ;  /* 0x0000009100517202 */ /* 0x000fe20000000f00 */
[----:B------:R-:W-:Y:S01]  /*6100*/  IMAD R7, R78, R7, RZ ;  /* 0x000000074e077224 */ /* 0x000fe200078e02ff */
[----:B------:R-:W-:Y:S01]  /*6110*/  SHF.L.U32 R130, R94, 0x10, RZ ;  /* 0x000000105e827819 */ /* 0x000fe200000006ff */
[-C--:B------:R-:W-:Y:S01]  /*6120*/  IMAD R5, R82, R80.reuse, R5 ;  /* 0x0000005052057224 */ /* 0x080fe200078e0205 */
[----:B------:R-:W-:Y:S01]  /*6130*/  SHF.R.S32.HI R82, RZ, 0x18, R144 ;  /* 0x00000018ff527819 */ /* 0x000fe20000011490 */
[----:B------:R-:W-:Y:S01]  /*6140*/  IMAD R6, R83, R80, R6 ;  /* 0x0000005053067224 */ /* 0x000fe200078e0206 */
[C---:B------:R-:W-:Y:S01]  /*6150*/  PRMT R128, R95.reuse, 0x8880, RZ ;  /* 0x000088805f807816 */ /* 0x040fe200000000ff */
[----:B------:R-:W-:Y:S01]  /*6160*/  IMAD R8, R78, R8, RZ ;  /* 0x000000084e087224 */ /* 0x000fe200078e02ff */
[----:B------:R-:W-:Y:S01]  /*6170*/  SHF.L.U32 R127, R95, 0x10, RZ ;  /* 0x000000105f7f7819 */ /* 0x000fe200000006ff */
[-C--:B------:R-:W-:Y:S01]  /*6180*/  IMAD R7, R84, R80.reuse, R7 ;  /* 0x0000005054077224 */ /* 0x080fe200078e0207 */
[----:B------:R-:W-:Y:S01]  /*6190*/  PRMT R125, R96, 0x8880, RZ ;  /* 0x00008880607d7816 */ /* 0x000fe200000000ff */
[----:B------:R-:W-:Y:S01]  /*61a0*/  IMAD R9, R78, R9, RZ ;  /* 0x000000094e097224 */ /* 0x000fe200078e02ff */
[----:B------:R-:W-:Y:S01]  /*61b0*/  SHF.L.U32 R124, R96, 0x10, RZ ;  /* 0x00000010607c7819 */ /* 0x000fe200000006ff */
[----:B------:R-:W-:Y:S01]  /*61c0*/  IMAD R8, R81, R80, R8 ;  /* 0x0000005051087224 */ /* 0x000fe200078e0208 */
[----:B------:R-:W-:Y:S01]  /*61d0*/  I2IP.S8.S32.SAT R148, R7, R6, RZ ;  /* 0x0000000607947239 */ /* 0x000fe200000014ff */
[C---:B------:R-:W-:Y:S01]  /*61e0*/  IMAD R10, R78.reuse, R10, RZ ;  /* 0x0000000a4e0a7224 */ /* 0x040fe200078e02ff */
[----:B------:R-:W-:Y:S01]  /*61f0*/  PRMT R122, R97, 0x8880, RZ ;  /* 0x00008880617a7816 */ /* 0x000fe200000000ff */
[----:B------:R-:W-:Y:S01]  /*6200*/  IMAD R11, R78, R11, RZ ;  /* 0x0000000b4e0b7224 */ /* 0x000fe200078e02ff */
[----:B------:R-:W-:Y:S01]  /*6210*/  I2IP.S8.S32.SAT R148, R5, R4, R148 ;  /* 0x0000000405947239 */ /* 0x000fe20000001494 */
[----:B------:R-:W-:Y:S01]  /*6220*/  IMAD R9, R82, R80, R9 ;  /* 0x0000005052097224 */ /* 0x000fe200078e0209 */
[----:B------:R-:W-:Y:S01]  /*6230*/  SHF.R.S32.HI R82, RZ, 0x18, R141 ;  /* 0x00000018ff527819 */ /* 0x000fe2000001148d */
[----:B------:R-:W-:Y:S01]  /*6240*/  IMAD R12, R78, R12, RZ ;  /* 0x0000000c4e0c7224 */ /* 0x000fe200078e02ff */
[C---:B------:R-:W-:Y:S01]  /*6250*/  PRMT R119, R98.reuse, 0x8880, RZ ;  /* 0x0000888062777816 */ /* 0x040fe200000000ff */
[----:B------:R-:W-:Y:S01]  /*6260*/  IMAD.MOV.U32 R83, RZ, RZ, R142 ;  /* 0x000000ffff537224 */ /* 0x000fe200078e008e */
[----:B------:R-:W-:Y:S01]  /*6270*/  SHF.L.U32 R118, R98, 0x10, RZ ;  /* 0x0000001062767819 */ /* 0x000fe200000006ff */
[C---:B------:R-:W-:Y:S01]  /*6280*/  IMAD R13, R78.reuse, R13, RZ ;  /* 0x0000000d4e0d7224 */ /* 0x040fe200078e02ff */
[C---:B------:R-:W-:Y:S01]  /*6290*/  PRMT R116, R99.reuse, 0x8880, RZ ;  /* 0x0000888063747816 */ /* 0x040fe200000000ff */
[C---:B------:R-:W-:Y:S01]  /*62a0*/  IMAD R14, R78.reuse, R14, RZ ;  /* 0x0000000e4e0e7224 */ /* 0x040fe200078e02ff */
[----:B------:R-:W-:Y:S01]  /*62b0*/  SHF.L.U32 R115, R99, 0x10, RZ ;  /* 0x0000001063737819 */ /* 0x000fe200000006ff */
[----:B------:R-:W-:Y:S01]  /*62c0*/  IMAD R15, R78, R15, RZ ;  /* 0x0000000f4e0f7224 */ /* 0x000fe200078e02ff */
[----:B------:R-:W-:Y:S01]  /*62d0*/  PRMT R113, R100, 0x8880, RZ ;  /* 0x0000888064717816 */ /* 0x000fe200000000ff */
[----:B------:R-:W-:Y:S01]  /*62e0*/  IMAD R0, R78, R16, RZ ;  /* 0x000000104e007224 */ /* 0x000fe200078e02ff */
[----:B------:R-:W-:Y:S01]  /*62f0*/  SHF.L.U32 R112, R100, 0x10, RZ ;  /* 0x0000001064707819 */ /* 0x000fe200000006ff */
[C---:B------:R-:W-:Y:S01]  /*6300*/  IMAD R2, R78.reuse, R17, RZ ;  /* 0x000000114e027224 */ /* 0x040fe200078e02ff */
[C---:B------:R-:W-:Y:S01]  /*6310*/  PRMT R110, R101.reuse, 0x8880, RZ ;  /* 0x00008880656e7816 */ /* 0x040fe200000000ff */
[C---:B------:R-:W-:Y:S01]  /*6320*/  IMAD R3, R78.reuse, R18, RZ ;  /* 0x000000124e037224 */ /* 0x040fe200078e02ff */
[----:B------:R-:W-:Y:S01]  /*6330*/  SHF.L.U32 R109, R101, 0x10, RZ ;  /* 0x00000010656d7819 */ /* 0x000fe200000006ff */
[----:B------:R-:W-:Y:S01]  /*6340*/  IMAD R19, R78, R19, RZ ;  /* 0x000000134e137224 */ /* 0x000fe200078e02ff */
[----:B------:R-:W-:Y:S01]  /*6350*/  PRMT R107, R102, 0x8880, RZ ;  /* 0x00008880666b7816 */ /* 0x000fe200000000ff */
[C---:B------:R-:W-:Y:S01]  /*6360*/  IMAD R16, R78.reuse, R20, RZ ;  /* 0x000000144e107224 */ /* 0x040fe200078e02ff */
[----:B------:R-:W-:Y:S01]  /*6370*/  PRMT R104, R103, 0x8880, RZ ;  /* 0x0000888067687816 */ /* 0x000fe200000000ff */
[C---:B------:R-:W-:Y:S01]  /*6380*/  IMAD R17, R78.reuse, R21, RZ ;  /* 0x000000154e117224 */ /* 0x040fe200078e02ff */
[----:B------:R-:W-:Y:S01]  /*6390*/  SHF.L.U32 R143, R89, 0x8, RZ ;  /* 0x00000008598f7819 */ /* 0x000fe200000006ff */
[C---:B------:R-:W-:Y:S01]  /*63a0*/  IMAD R18, R78.reuse, R22, RZ ;  /* 0x000000164e127224 */ /* 0x040fe200078e02ff */
[----:B------:R-:W-:Y:S01]  /*63b0*/  SHF.R.S32.HI R89, RZ, 0x18, R92 ;  /* 0x00000018ff597819 */ /* 0x000fe2000001145c */
[C---:B------:R-:W-:Y:S01]  /*63c0*/  IMAD R23, R78.reuse, R23, RZ ;  /* 0x000000174e177224 */ /* 0x040fe200078e02ff */
[----:B------:R-:W-:Y:S01]  /*63d0*/  SHF.R.S32.HI R81, RZ, 0x18, R143 ;  /* 0x00000018ff517819 */ /* 0x000fe2000001148f */
[----:B------:R-:W-:Y:S01]  /*63e0*/  IMAD R20, R78, R24, RZ ;  /* 0x000000184e147224 */ /* 0x000fe200078e02ff */
[----:B------:R-:W-:Y:S01]  /*63f0*/  SHF.L.U32 R87, R90, 0x8, RZ ;  /* 0x000000085a577819 */ /* 0x000fe200000006ff */
[----:B------:R-:W-:Y:S01]  /*6400*/  IMAD R21, R78, R25, RZ ;  /* 0x000000194e157224 */ /* 0x000fe200078e02ff */
[----:B------:R-:W-:Y:S01]  /*6410*/  SHF.R.S32.HI R90, RZ, 0x18, R93 ;  /* 0x00000018ff5a7819 */ /* 0x000fe2000001145d */
[----:B------:R-:W-:Y:S01]  /*6420*/  IMAD R10, R81, R80, R10 ;  /* 0x00000050510a7224 */ /* 0x000fe200078e020a */
[----:B------:R-:W-:Y:S01]  /*6430*/  MOV R81, R140 ;  /* 0x0000008c00517202 */ /* 0x000fe20000000f00 */
[-C--:B------:R-:W-:Y:S01]  /*6440*/  IMAD R11, R85, R80.reuse, R11 ;  /* 0x00000050550b7224 */ /* 0x080fe200078e020b */
[----:B------:R-:W-:Y:S01]  /*6450*/  SHF.R.S32.HI R87, RZ, 0x18, R87 ;  /* 0x00000018ff577819 */ /* 0x000fe20000011457 */
[-C--:B------:R-:W-:Y:S01]  /*6460*/  IMAD R12, R83, R80.reuse, R12 ;  /* 0x00000050530c7224 */ /* 0x080fe200078e020c */
[----:B------:R-:W-:Y:S01]  /*6470*/  SHF.R.S32.HI R83, RZ, 0x18, R139 ;  /* 0x00000018ff537819 */ /* 0x000fe2000001148b */
[----:B------:R-:W-:Y:S01]  /*6480*/  IMAD R13, R82, R80, R13 ;  /* 0x00000050520d7224 */ /* 0x000fe200078e020d */
[----:B------:R-:W-:Y:S01]  /*6490*/  I2IP.S8.S32.SAT R149, R11, R10, RZ ;  /* 0x0000000a0b957239 */ /* 0x000fe200000014ff */
[-C--:B------:R-:W-:Y:S01]  /*64a0*/  IMAD R14, R87, R80.reuse, R14 ;  /* 0x00000050570e7224 */ /* 0x080fe200078e020e */
[----:B------:R-:W-:Y:S01]  /*64b0*/  SHF.R.S32.HI R82, RZ, 0x18, R136 ;  /* 0x00000018ff527819 */ /* 0x000fe20000011488 */
[----:B------:R-:W-:Y:S01]  /*64c0*/  IMAD R15, R86, R80, R15 ;  /* 0x00000050560f7224 */ /* 0x000fe200078e020f */
[----:B------:R-:W-:Y:S01]  /*64d0*/  I2IP.S8.S32.SAT R149, R9, R8, R149 ;  /* 0x0000000809957239 */ /* 0x000fe20000001495 */
[-C--:B------:R-:W-:Y:S01]  /*64e0*/  IMAD R0, R81, R80.reuse, R0 ;  /* 0x0000005051007224 */ /* 0x080fe200078e0200 */
[----:B------:R-:W-:Y:S01]  /*64f0*/  SHF.L.U32 R138, R91, 0x8, RZ ;  /* 0x000000085b8a7819 */ /* 0x000fe200000006ff */
[----:B------:R-:W-:Y:S01]  /*6500*/  IMAD R2, R83, R80, R2 ;  /* 0x0000005053027224 */ /* 0x000fe200078e0202 */
[----:B------:R-:W-:Y:S01]  /*6510*/  I2IP.S8.S32.SAT R150, R15, R14, RZ ;  /* 0x0000000e0f967239 */ /* 0x000fe200000014ff */
[C---:B------:R-:W-:Y:S01]  /*6520*/  IMAD R22, R78.reuse, R26, RZ ;  /* 0x0000001a4e167224 */ /* 0x040fe200078e02ff */
[----:B------:R-:W-:Y:S01]  /*6530*/  MOV R83, R137 ;  /* 0x0000008900537202 */ /* 0x000fe20000000f00 */
[C---:B------:R-:W-:Y:S01]  /*6540*/  IMAD R27, R78.reuse, R27, RZ ;  /* 0x0000001b4e1b7224 */ /* 0x040fe200078e02ff */
[----:B------:R-:W-:Y:S01]  /*6550*/  I2IP.S8.S32.SAT R150, R13, R12, R150 ;  /* 0x0000000c0d967239 */ /* 0x000fe20000001496 */
[C---:B------:R-:W-:Y:S01]  /*6560*/  IMAD R24, R78.reuse, R28, RZ ;  /* 0x0000001c4e187224 */ /* 0x040fe200078e02ff */
[----:B------:R-:W-:Y:S01]  /*6570*/  SHF.R.S32.HI R81, RZ, 0x18, R138 ;  /* 0x00000018ff517819 */ /* 0x000fe2000001148a */
[C---:B------:R-:W-:Y:S01]  /*6580*/  IMAD R25, R78.reuse, R29, RZ ;  /* 0x0000001d4e197224 */ /* 0x040fe200078e02ff */
[----:B------:R-:W-:Y:S01]  /*6590*/  SHF.R.S32.HI R91, RZ, 0x18, R94 ;  /* 0x00000018ff5b7819 */ /* 0x000fe2000001145e */
[----:B------:R-:W-:Y:S01]  /*65a0*/  IMAD R26, R78, R30, RZ ;  /* 0x0000001e4e1a7224 */ /* 0x000fe200078e02ff */
[----:B------:R-:W-:Y:S01]  /*65b0*/  SHF.R.S32.HI R94, RZ, 0x18, R97 ;  /* 0x00000018ff5e7819 */ /* 0x000fe20000011461 */
[-C--:B------:R-:W-:Y:S01]  /*65c0*/  IMAD R3, R81, R80.reuse, R3 ;  /* 0x0000005051037224 */ /* 0x080fe200078e0203 */
[----:B------:R-:W-:Y:S01]  /*65d0*/  SHF.L.U32 R135, R92, 0x8, RZ ;  /* 0x000000085c877819 */ /* 0x000fe200000006ff */
[----:B------:R-:W-:Y:S01]  /*65e0*/  IMAD R19, R88, R80, R19 ;  /* 0x0000005058137224 */ /* 0x000fe200078e0213 */
[----:B------:R-:W-:Y:S01]  /*65f0*/  MOV R81, R134 ;  /* 0x0000008600517202 */ /* 0x000fe20000000f00 */
[-C--:B------:R-:W-:Y:S01]  /*6600*/  IMAD R16, R83, R80.reuse, R16 ;  /* 0x0000005053107224 */ /* 0x080fe200078e0210 */
[----:B------:R-:W-:Y:S01]  /*6610*/  SHF.R.S32.HI R85, RZ, 0x18, R135 ;  /* 0x00000018ff557819 */ /* 0x000fe20000011487 */
[-C--:B------:R-:W-:Y:S01]  /*6620*/  IMAD R17, R82, R80.reuse, R17 ;  /* 0x0000005052117224 */ /* 0x080fe200078e0211 */
[----:B------:R-:W-:Y:S01]  /*6630*/  I2IP.S8.S32.SAT R151, R19, R3, RZ ;  /* 0x0000000313977239 */ /* 0x000fe200000014ff */
[----:B------:R-:W-:Y:S01]  /*6640*/  IMAD R31, R78, R31, RZ ;  /* 0x0000001f4e1f7224 */ /* 0x000fe200078e02ff */
[----:B------:R-:W-:Y:S01]  /*6650*/  SHF.R.S32.HI R82, RZ, 0x18, R133 ;  /* 0x00000018ff527819 */ /* 0x000fe20000011485 */
[-C--:B------:R-:W-:Y:S01]  /*6660*/  IMAD R18, R85, R80.reuse, R18 ;  /* 0x0000005055127224 */ /* 0x080fe200078e0212 */
[----:B------:R-:W-:Y:S01]  /*6670*/  SHF.L.U32 R132, R93, 0x8, RZ ;  /* 0x000000085d847819 */ /* 0x000fe200000006ff */
[----:B------:R-:W-:Y:S01]  /*6680*/  IMAD R23, R89, R80, R23 ;  /* 0x0000005059177224 */ /* 0x000fe200078e0217 */
[----:B------:R-:W-:Y:S01]  /*6690*/  I2IP.S8.S32.SAT R151, R2, R0, R151 ;  /* 0x0000000002977239 */ /* 0x000fe20000001497 */
[-C--:B------:R-:W-:Y:S01]  /*66a0*/  IMAD R20, R81, R80.reuse, R20 ;  /* 0x0000005051147224 */ /* 0x080fe200078e0214 */
[----:B------:R-:W-:Y:S01]  /*66b0*/  SHF.R.S32.HI R81, RZ, 0x18, R132 ;  /* 0x00000018ff517819 */ /* 0x000fe20000011484 */
[----:B------:R-:W-:Y:S01]  /*66c0*/  IMAD R21, R82, R80, R21 ;  /* 0x0000005052157224 */ /* 0x000fe200078e0215 */
[----:B------:R-:W-:Y:S01]  /*66d0*/  I2IP.S8.S32.SAT R160, R23, R18, RZ ;  /* 0x0000001217a07239 */ /* 0x000fe200000014ff */
[----:B------:R-:W-:Y:S01]  /*66e0*/  IMAD R28, R78, R32, RZ ;  /* 0x000000204e1c7224 */ /* 0x000fe200078e02ff */
[----:B------:R-:W-:Y:S01]  /*66f0*/  MOV R83, R131 ;  /* 0x0000008300537202 */ /* 0x000fe20000000f00 */
[-C--:B------:R-:W-:Y:S01]  /*6700*/  IMAD R22, R81, R80.reuse, R22 ;  /* 0x0000005051167224 */ /* 0x080fe200078e0216 */
[----:B------:R-:W-:Y:S01]  /*6710*/  SHF.R.S32.HI R82, RZ, 0x18, R130 ;  /* 0x00000018ff527819 */ /* 0x000fe20000011482 */
[-C--:B------:R-:W-:Y:S01]  /*6720*/  IMAD R27, R90, R80.reuse, R27 ;  /* 0x000000505a1b7224 */ /* 0x080fe200078e021b */
[----:B------:R-:W-:Y:S01]  /*6730*/  SHF.R.S32.HI R85, RZ, 0x18, R129 ;  /* 0x00000018ff557819 */ /* 0x000fe20000011481 */
[-C--:B------:R-:W-:Y:S01]  /*6740*/  IMAD R24, R83, R80.reuse, R24 ;  /* 0x0000005053187224 */ /* 0x080fe200078e0218 */
[----:B------:R1:W-:Y:S01]  /*6750*/  STS.128 [R180+UR43+0x2200], R148 ;  /* 0x00220094b4007988 */ /* 0x0003e20008000c2b */
[-C--:B------:R-:W-:Y:S01]  /*6760*/  IMAD R25, R82, R80.reuse, R25 ;  /* 0x0000005052197224 */ /* 0x080fe200078e0219 */
[----:B------:R-:W-:Y:S01]  /*6770*/  SHF.L.U32 R126, R95, 0x8, RZ ;  /* 0x000000085f7e7819 */ /* 0x000fe200000006ff */
[----:B------:R-:W-:Y:S01]  /*6780*/  IMAD R26, R85, R80, R26 ;  /* 0x00000050551a7224 */ /* 0x000fe200078e021a */
[----:B------:R-:W-:Y:S01]  /*6790*/  I2IP.S8.S32.SAT R160, R17, R16, R160 ;  /* 0x0000001011a07239 */ /* 0x000fe200000014a0 */
[----:B------:R-:W-:Y:S01]  /*67a0*/  IMAD.MOV.U32 R81, RZ, RZ, R128 ;  /* 0x000000ffff517224 */ /* 0x000fe200078e0080 */
[----:B------:R-:W-:Y:S01]  /*67b0*/  SHF.R.S32.HI R82, RZ, 0x18, R127 ;  /* 0x00000018ff527819 */ /* 0x000fe2000001147f */
[C---:B------:R-:W-:Y:S01]  /*67c0*/  IMAD R29, R78.reuse, R33, RZ ;  /* 0x000000214e1d7224 */ /* 0x040fe200078e02ff */
[----:B------:R-:W-:Y:S01]  /*67d0*/  I2IP.S8.S32.SAT R161, R27, R22, RZ ;  /* 0x000000161ba17239 */ /* 0x000fe200000014ff */
[----:B------:R-:W-:Y:S01]  /*67e0*/  IMAD R31, R91, R80, R31 ;  /* 0x000000505b1f7224 */ /* 0x000fe200078e021f */
[----:B------:R-:W-:Y:S01]  /*67f0*/  SHF.R.S32.HI R83, RZ, 0x18, R126 ;  /* 0x00000018ff537819 */ /* 0x000fe2000001147e */
[C---:B------:R-:W-:Y:S01]  /*6800*/  IMAD R30, R78.reuse, R34, RZ ;  /* 0x000000224e1e7224 */ /* 0x040fe200078e02ff */
[----:B------:R-:W-:Y:S01]  /*6810*/  I2IP.S8.S32.SAT R161, R21, R20, R161 ;  /* 0x0000001415a17239 */ /* 0x000fe200000014a1 */
[----:B------:R-:W-:Y:S01]  /*6820*/  IMAD R28, R81, R80, R28 ;  /* 0x00000050511c7224 */ /* 0x000fe200078e021c */
[----:B------:R-:W-:Y:S01]  /*6830*/  SHF.R.S32.HI R92, RZ, 0x18, R95 ;  /* 0x00000018ff5c7819 */ /* 0x000fe2000001145f */
[----:B------:R-:W-:Y:S01]  /*6840*/  IMAD R35, R78, R35, RZ ;  /* 0x000000234e237224 */ /* 0x000fe200078e02ff */
[----:B------:R-:W-:Y:S01]  /*6850*/  I2IP.S8.S32.SAT R162, R31, R26, RZ ;  /* 0x0000001a1fa27239 */ /* 0x000fe200000014ff */
[----:B------:R-:W-:Y:S01]  /*6860*/  IMAD R29, R82, R80, R29 ;  /* 0x00000050521d7224 */ /* 0x000fe200078e021d */
[----:B------:R-:W-:Y:S01]  /*6870*/  MOV R81, R125 ;  /* 0x0000007d00517202 */ /* 0x000fe20000000f00 */
[----:B------:R-:W-:Y:S01]  /*6880*/  IMAD R32, R78, R36, RZ ;  /* 0x000000244e207224 */ /* 0x000fe200078e02ff */
[----:B------:R-:W-:Y:S01]  /*6890*/  I2IP.S8.S32.SAT R162, R25, R24, R162 ;  /* 0x0000001819a27239 */ /* 0x000fe200000014a2 */
[-C--:B------:R-:W-:Y:S01]  /*68a0*/  IMAD R30, R83, R80.reuse, R30 ;  /* 0x00000050531e7224 */ /* 0x080fe200078e021e */
[----:B------:R-:W-:Y:S01]  /*68b0*/  SHF.L.U32 R123, R96, 0x8, RZ ;  /* 0x00000008607b7819 */ /* 0x000fe200000006ff */
[----:B------:R-:W-:Y:S01]  /*68c0*/  IMAD R35, R92, R80, R35 ;  /* 0x000000505c237224 */ /* 0x000fe200078e0223 */
[----:B------:R-:W-:Y:S01]  /*68d0*/  SHF.R.S32.HI R82, RZ, 0x18, R124 ;  /* 0x00000018ff527819 */ /* 0x000fe2000001147c */
[C---:B------:R-:W-:Y:S01]  /*68e0*/  IMAD R33, R78.reuse, R37, RZ ;  /* 0x000000254e217224 */ /* 0x040fe200078e02ff */
[----:B------:R-:W-:Y:S01]  /*68f0*/  MOV R83, R122 ;  /* 0x0000007a00537202 */ /* 0x000fe20000000f00 */
[----:B------:R-:W-:Y:S01]  /*6900*/  IMAD R32, R81, R80, R32 ;  /* 0x0000005051207224 */ /* 0x000fe200078e0220 */
[----:B------:R-:W-:Y:S01]  /*6910*/  SHF.R.S32.HI R81, RZ, 0x18, R123 ;  /* 0x00000018ff517819 */ /* 0x000fe2000001147b */
[C---:B------:R-:W-:Y:S01]  /*6920*/  IMAD R34, R78.reuse, R38, RZ ;  /* 0x000000264e227224 */ /* 0x040fe200078e02ff */
[----:B------:R-:W-:Y:S01]  /*6930*/  SHF.R.S32.HI R93, RZ, 0x18, R96 ;  /* 0x00000018ff5d7819 */ /* 0x000fe20000011460 */
[----:B------:R-:W-:Y:S01]  /*6940*/  IMAD R39, R78, R39, RZ ;  /* 0x000000274e277224 */ /* 0x000fe200078e02ff */
[----:B------:R-:W-:Y:S01]  /*6950*/  I2IP.S8.S32.SAT R163, R35, R30, RZ ;  /* 0x0000001e23a37239 */ /* 0x000fe200000014ff */
[----:B------:R-:W-:Y:S01]  /*6960*/  IMAD R33, R82, R80, R33 ;  /* 0x0000005052217224 */ /* 0x000fe200078e0221 */
[----:B------:R-:W-:Y:S01]  /*6970*/  SHF.L.U32 R120, R97, 0x8, RZ ;  /* 0x0000000861787819 */ /* 0x000fe200000006ff */
[C---:B------:R-:W-:Y:S01]  /*6980*/  IMAD R36, R78.reuse, R40, RZ ;  /* 0x000000284e247224 */ /* 0x040fe200078e02ff */
[----:B------:R-:W-:Y:S01]  /*6990*/  I2IP.S8.S32.SAT R163, R29, R28, R163 ;  /* 0x0000001c1da37239 */ /* 0x000fe200000014a3 */
[-C--:B------:R-:W-:Y:S01]  /*69a0*/  IMAD R34, R81, R80.reuse, R34 ;  /* 0x0000005051227224 */ /* 0x080fe200078e0222 */
[----:B------:R-:W-:Y:S01]  /*69b0*/  SHF.R.S32.HI R82, RZ, 0x18, R121 ;  /* 0x00000018ff527819 */ /* 0x000fe20000011479 */
[C---:B------:R-:W-:Y:S01]  /*69c0*/  IMAD R37, R78.reuse, R41, RZ ;  /* 0x000000294e257224 */ /* 0x040fe200078e02ff */
[----:B------:R-:W-:Y:S01]  /*69d0*/  MOV R81, R119 ;  /* 0x0000007700517202 */ /* 0x000fe20000000f00 */
[----:B------:R-:W-:Y:S01]  /*69e0*/  IMAD R39, R93, R80, R39 ;  /* 0x000000505d277224 */ /* 0x000fe200078e0227 */
[----:B------:R-:W-:Y:S01]  /*69f0*/  SHF.R.S32.HI R85, RZ, 0x18, R120 ;  /* 0x00000018ff557819 */ /* 0x000fe20000011478 */
[C---:B------:R-:W-:Y:S01]  /*6a00*/  IMAD R38, R78.reuse, R42, RZ ;  /* 0x0000002a4e267224 */ /* 0x040fe200078e02ff */
[----:B------:R1:W-:Y:S01]  /*6a10*/  STS.128 [R179+0x2200], R160 ;  /* 0x002200a0b3007388 */ /* 0x0003e20000000c00 */
[----:B------:R-:W-:Y:S01]  /*6a20*/  IMAD R36, R83, R80, R36 ;  /* 0x0000005053247224 */ /* 0x000fe200078e0224 */
[----:B------:R-:W-:Y:S01]  /*6a30*/  I2IP.S8.S32.SAT R172, R39, R34, RZ ;  /* 0x0000002227ac7239 */ /* 0x000fe200000014ff */
[----:B------:R-:W-:Y:S01]  /*6a40*/  IMAD R43, R78, R43, RZ ;  /* 0x0000002b4e2b7224 */ /* 0x000fe200078e02ff */
[----:B------:R-:W-:Y:S01]  /*6a50*/  MOV R83, R116 ;  /* 0x0000007400537202 */ /* 0x000fe20000000f00 */
[----:B------:R-:W-:Y:S01]  /*6a60*/  IMAD R37, R82, R80, R37 ;  /* 0x0000005052257224 */ /* 0x000fe200078e0225 */
[----:B------:R-:W-:Y:S01]  /*6a70*/  I2IP.S8.S32.SAT R172, R33, R32, R172 ;  /* 0x0000002021ac7239 */ /* 0x000fe200000014ac */
[----:B------:R-:W-:Y:S01]  /*6a80*/  IMAD R40, R78, R44, RZ ;  /* 0x0000002c4e287224 */ /* 0x000fe200078e02ff */
[----:B------:R-:W-:Y:S01]  /*6a90*/  SHF.R.S32.HI R82, RZ, 0x18, R118 ;  /* 0x00000018ff527819 */ /* 0x000fe20000011476 */
[-C--:B------:R-:W-:Y:S01]  /*6aa0*/  IMAD R38, R85, R80.reuse, R38 ;  /* 0x0000005055267224 */ /* 0x080fe200078e0226 */
[----:B------:R-:W-:Y:S01]  /*6ab0*/  SHF.L.U32 R117, R98, 0x8, RZ ;  /* 0x0000000862757819 */ /* 0x000fe200000006ff */
[-C--:B------:R-:W-:Y:S01]  /*6ac0*/  IMAD R43, R94, R80.reuse, R43 ;  /* 0x000000505e2b7224 */ /* 0x080fe200078e022b */
[----:B------:R-:W-:Y:S01]  /*6ad0*/  SHF.R.S32.HI R95, RZ, 0x18, R98 ;  /* 0x00000018ff5f7819 */ /* 0x000fe20000011462 */
[C---:B------:R-:W-:Y:S01]  /*6ae0*/  IMAD R41, R78.reuse, R45, RZ ;  /* 0x0000002d4e297224 */ /* 0x040fe200078e02ff */
[----:B------:R-:W-:Y:S01]  /*6af0*/  SHF.R.S32.HI R85, RZ, 0x18, R114 ;  /* 0x00000018ff557819 */ /* 0x000fe20000011472 */
[----:B------:R-:W-:Y:S01]  /*6b00*/  IMAD R40, R81, R80, R40 ;  /* 0x0000005051287224 */ /* 0x000fe200078e0228 */
[----:B------:R-:W-:Y:S01]  /*6b10*/  SHF.R.S32.HI R81, RZ, 0x18, R117 ;  /* 0x00000018ff517819 */ /* 0x000fe20000011475 */
[C---:B------:R-:W-:Y:S01]  /*6b20*/  IMAD R42, R78.reuse, R46, RZ ;  /* 0x0000002e4e2a7224 */ /* 0x040fe200078e02ff */
[----:B------:R-:W-:Y:S01]  /*6b30*/  I2IP.S8.S32.SAT R173, R43, R38, RZ ;  /* 0x000000262bad7239 */ /* 0x000fe200000014ff */
[----:B------:R-:W-:Y:S01]  /*6b40*/  IMAD R47, R78, R47, RZ ;  /* 0x0000002f4e2f7224 */ /* 0x000fe200078e02ff */
[----:B------:R-:W-:Y:S01]  /*6b50*/  SHF.R.S32.HI R96, RZ, 0x18, R99 ;  /* 0x00000018ff607819 */ /* 0x000fe20000011463 */
[----:B------:R-:W-:Y:S01]  /*6b60*/  IMAD R41, R82, R80, R41 ;  /* 0x0000005052297224 */ /* 0x000fe200078e0229 */
[----:B------:R-:W-:Y:S01]  /*6b70*/  I2IP.S8.S32.SAT R173, R37, R36, R173 ;  /* 0x0000002425ad7239 */ /* 0x000fe200000014ad */
[C---:B------:R-:W-:Y:S01]  /*6b80*/  IMAD R44, R78.reuse, R48, RZ ;  /* 0x000000304e2c7224 */ /* 0x040fe200078e02ff */
[----:B------:R-:W-:Y:S01]  /*6b90*/  SHF.R.S32.HI R82, RZ, 0x18, R115 ;  /* 0x00000018ff527819 */ /* 0x000fe20000011473 */
[-C--:B------:R-:W-:Y:S01]  /*6ba0*/  IMAD R42, R81, R80.reuse, R42 ;  /* 0x00000050512a7224 */ /* 0x080fe200078e022a */
[----:B------:R-:W-:Y:S01]  /*6bb0*/  SHF.R.S32.HI R97, RZ, 0x18, R100 ;  /* 0x00000018ff617819 */ /* 0x000fe20000011464 */
[C---:B------:R-:W-:Y:S01]  /*6bc0*/  IMAD R45, R78.reuse, R49, RZ ;  /* 0x000000314e2d7224 */ /* 0x040fe200078e02ff */
[----:B------:R-:W-:Y:S01]  /*6bd0*/  SHF.R.S32.HI R98, RZ, 0x18, R101 ;  /* 0x00000018ff627819 */ /* 0x000fe20000011465 */
[----:B------:R-:W-:Y:S01]  /*6be0*/  IMAD R47, R95, R80, R47 ;  /* 0x000000505f2f7224 */ /* 0x000fe200078e022f */
[----:B------:R-:W-:Y:S01]  /*6bf0*/  SHF.R.S32.HI R99, RZ, 0x18, R102 ;  /* 0x00000018ff637819 */ /* 0x000fe20000011466 */
[----:B------:R-:W-:Y:S01]  /*6c00*/  IMAD R46, R78, R50, RZ ;  /* 0x000000324e2e7224 */ /* 0x000fe200078e02ff */
[----:B------:R-:W-:Y:S01]  /*6c10*/  SHF.L.U32 R111, R100, 0x8, RZ ;  /* 0x00000008646f7819 */ /* 0x000fe200000006ff */
        /* <DEDUP_REMOVED lines=9> */
[----:B------:R-:W-:Y:S01]  /*6cb0*/  SHF.R.S32.HI R100, RZ, 0x18, R103 ;  /* 0x00000018ff647819 */ /* 0x000fe20000011467 */
[----:B------:R-:W-:Y:S01]  /*6cc0*/  IMAD.MOV.U32 R81, RZ, RZ, R113 ;  /* 0x000000ffff517224 */ /* 0x000fe200078e0071 */
[----:B------:R-:W-:Y:S01]  /*6cd0*/  SHF.L.U32 R108, R101, 0x8, RZ ;  /* 0x00000008656c7819 */ /* 0x000fe200000006ff */
[-C--:B------:R-:W-:Y:S01]  /*6ce0*/  IMAD R51, R96, R80.reuse, R51 ;  /* 0x0000005060337224 */ /* 0x080fe200078e0233 */
[----:B------:R-:W-:Y:S01]  /*6cf0*/  SHF.L.U32 R105, R102, 0x8, RZ ;  /* 0x0000000866697819 */ /* 0x000fe200000006ff */
[C---:B------:R-:W-:Y:S01]  /*6d00*/  IMAD R49, R78.reuse, R53, RZ ;  /* 0x000000354e317224 */ /* 0x040fe200078e02ff */
[----:B------:R-:W-:Y:S01]  /*6d10*/  SHF.L.U32 R102, R103, 0x10, RZ ;  /* 0x0000001067667819 */ /* 0x000fe200000006ff */
[----:B------:R-:W-:Y:S01]  /*6d20*/  IMAD R48, R81, R80, R48 ;  /* 0x0000005051307224 */ /* 0x000fe200078e0230 */
[----:B------:R-:W-:Y:S01]  /*6d30*/  SHF.R.S32.HI R81, RZ, 0x18, R111 ;  /* 0x00000018ff517819 */ /* 0x000fe2000001146f */
[C---:B------:R-:W-:Y:S01]  /*6d40*/  IMAD R50, R78.reuse, R54, RZ ;  /* 0x000000364e327224 */ /* 0x040fe200078e02ff */
[----:B------:R-:W-:Y:S01]  /*6d50*/  I2IP.S8.S32.SAT R175, R51, R46, RZ ;  /* 0x0000002e33af7239 */ /* 0x000fe200000014ff */
[----:B------:R-:W-:Y:S01]  /*6d60*/  IMAD R55, R78, R55, RZ ;  /* 0x000000374e377224 */ /* 0x000fe200078e02ff */
[----:B------:R-:W-:Y:S01]  /*6d70*/  SHF.L.U32 R101, R103, 0x8, RZ ;  /* 0x0000000867657819 */ /* 0x000fe200000006ff */
[----:B------:R-:W-:Y:S01]  /*6d80*/  IMAD R49, R82, R80, R49 ;  /* 0x0000005052317224 */ /* 0x000fe200078e0231 */
[----:B------:R-:W-:Y:S01]  /*6d90*/  I2IP.S8.S32.SAT R175, R45, R44, R175 ;  /* 0x0000002c2daf7239 */ /* 0x000fe200000014af */
[C---:B------:R-:W-:Y:S01]  /*6da0*/  IMAD R52, R78.reuse, R56, RZ ;  /* 0x000000384e347224 */ /* 0x040fe200078e02ff */
[----:B------:R-:W-:Y:S01]  /*6db0*/  SHF.R.S32.HI R82, RZ, 0x18, R109 ;  /* 0x00000018ff527819 */ /* 0x000fe2000001146d */
[-C--:B------:R-:W-:Y:S01]  /*6dc0*/  IMAD R50, R81, R80.reuse, R50 ;  /* 0x0000005051327224 */ /* 0x080fe200078e0232 */
[----:B------:R-:W-:Y:S01]  /*6dd0*/  SHF.R.S32.HI R81, RZ, 0x18, R108 ;  /* 0x00000018ff517819 */ /* 0x000fe2000001146c */
[C---:B------:R-:W-:Y:S01]  /*6de0*/  IMAD R53, R78.reuse, R57, RZ ;  /* 0x000000394e357224 */ /* 0x040fe200078e02ff */
[----:B------:R1:W-:Y:S01]  /*6df0*/  STS.128 [R178+0x2200], R172 ;  /* 0x002200acb2007388 */ /* 0x0003e20000000c00 */
[----:B------:R-:W-:Y:S02]  /*6e00*/  IMAD R55, R97, R80, R55 ;  /* 0x0000005061377224 */ /* 0x000fe400078e0237 */
[C---:B------:R-:W-:Y:S02]  /*6e10*/  IMAD R54, R78.reuse, R58, RZ ;  /* 0x0000003a4e367224 */ /* 0x040fe400078e02ff */
[----:B------:R-:W-:Y:S01]  /*6e20*/  IMAD R52, R83, R80, R52 ;  /* 0x0000005053347224 */ /* 0x000fe200078e0234 */
[----:B------:R-:W-:Y:S01]  /*6e30*/  I2IP.S8.S32.SAT R192, R55, R50, RZ ;  /* 0x0000003237c07239 */ /* 0x000fe200000014ff */
[----:B------:R-:W-:Y:S01]  /*6e40*/  IMAD R59, R78, R59, RZ ;  /* 0x0000003b4e3b7224 */ /* 0x000fe200078e02ff */
[----:B------:R-:W-:Y:S01]  /*6e50*/  MOV R83, R107 ;  /* 0x0000006b00537202 */ /* 0x000fe20000000f00 */
[----:B------:R-:W-:Y:S01]  /*6e60*/  IMAD R53, R82, R80, R53 ;  /* 0x0000005052357224 */ /* 0x000fe200078e0235 */
[----:B------:R-:W-:Y:S01]  /*6e70*/  I2IP.S8.S32.SAT R192, R49, R48, R192 ;  /* 0x0000003031c07239 */ /* 0x000fe200000014c0 */
[C---:B------:R-:W-:Y:S01]  /*6e80*/  IMAD R56, R78.reuse, R60, RZ ;  /* 0x0000003c4e387224 */ /* 0x040fe200078e02ff */
[----:B------:R-:W-:Y:S01]  /*6e90*/  SHF.R.S32.HI R82, RZ, 0x18, R106 ;  /* 0x00000018ff527819 */ /* 0x000fe2000001146a */
[-C--:B------:R-:W-:Y:S01]  /*6ea0*/  IMAD R54, R81, R80.reuse, R54 ;  /* 0x0000005051367224 */ /* 0x080fe200078e0236 */
[----:B------:R-:W-:Y:S01]  /*6eb0*/  SHF.R.S32.HI R81, RZ, 0x18, R105 ;  /* 0x00000018ff517819 */ /* 0x000fe20000011469 */
[----:B------:R-:W-:Y:S02]  /*6ec0*/  IMAD R57, R78, R61, RZ ;  /* 0x0000003d4e397224 */ /* 0x000fe400078e02ff */
[----:B------:R-:W-:Y:S02]  /*6ed0*/  IMAD R59, R98, R80, R59 ;  /* 0x00000050623b7224 */ /* 0x000fe400078e023b */
[C---:B------:R-:W-:Y:S02]  /*6ee0*/  IMAD R58, R78.reuse, R62, RZ ;  /* 0x0000003e4e3a7224 */ /* 0x040fe400078e02ff */
[----:B------:R-:W-:Y:S01]  /*6ef0*/  IMAD R56, R83, R80, R56 ;  /* 0x0000005053387224 */ /* 0x000fe200078e0238 */
[----:B------:R-:W-:Y:S01]  /*6f00*/  I2IP.S8.S32.SAT R193, R59, R54, RZ ;  /* 0x000000363bc17239 */ /* 0x000fe200000014ff */
[----:B------:R-:W-:Y:S01]  /*6f10*/  IMAD R63, R78, R63, RZ ;  /* 0x0000003f4e3f7224 */ /* 0x000fe200078e02ff */
[----:B------:R-:W-:Y:S01]  /*6f20*/  MOV R83, R104 ;  /* 0x0000006800537202 */ /* 0x000fe20000000f00 */
[----:B------:R-:W-:Y:S01]  /*6f30*/  IMAD R57, R82, R80, R57 ;  /* 0x0000005052397224 */ /* 0x000fe200078e0239 */
[----:B------:R-:W-:Y:S01]  /*6f40*/  SHF.R.S32.HI R82, RZ, 0x18, R102 ;  /* 0x00000018ff527819 */ /* 0x000fe20000011466 */
[C---:B------:R-:W-:Y:S01]  /*6f50*/  IMAD R60, R78.reuse, R64, RZ ;  /* 0x000000404e3c7224 */ /* 0x040fe200078e02ff */
[----:B------:R-:W-:Y:S01]  /*6f60*/  I2IP.S8.S32.SAT R193, R53, R52, R193 ;  /* 0x0000003435c17239 */ /* 0x000fe200000014c1 */
[-C--:B------:R-:W-:Y:S01]  /*6f70*/  IMAD R58, R81, R80.reuse, R58 ;  /* 0x00000050513a7224 */ /* 0x080fe200078e023a */
[----:B------:R-:W-:Y:S01]  /*6f80*/  SHF.R.S32.HI R81, RZ, 0x18, R101 ;  /* 0x00000018ff517819 */ /* 0x000fe20000011465 */
[C---:B------:R-:W-:Y:S02]  /*6f90*/  IMAD R61, R78.reuse, R65, RZ ;  /* 0x000000414e3d7224 */ /* 0x040fe400078e02ff */
[-C--:B------:R-:W-:Y:S02]  /*6fa0*/  IMAD R63, R99, R80.reuse, R63 ;  /* 0x00000050633f7224 */ /* 0x080fe400078e023f */
[----:B------:R-:W-:Y:S02]  /*6fb0*/  IMAD R60, R83, R80, R60 ;  /* 0x00000050533c7224 */ /* 0x000fe400078e023c */
[----:B------:R-:W-:Y:S01]  /*6fc0*/  IMAD R62, R78, R66, RZ ;  /* 0x000000424e3e7224 */ /* 0x000fe200078e02ff */
[----:B------:R-:W-:Y:S01]  /*6fd0*/  I2IP.S8.S32.SAT R194, R63, R58, RZ ;  /* 0x0000003a3fc27239 */ /* 0x000fe200000014ff */
[----:B------:R-:W-:Y:S02]  /*6fe0*/  IMAD R61, R82, R80, R61 ;  /* 0x00000050523d7224 */ /* 0x000fe400078e023d */
[----:B------:R-:W-:Y:S01]  /*6ff0*/  IMAD R67, R78, R67, RZ ;  /* 0x000000434e437224 */ /* 0x000fe200078e02ff */
[----:B------:R-:W-:Y:S01]  /*7000*/  I2IP.S8.S32.SAT R194, R57, R56, R194 ;  /* 0x0000003839c27239 */ /* 0x000fe200000014c2 */
[-C--:B------:R-:W-:Y:S02]  /*7010*/  IMAD R62, R81, R80.reuse, R62 ;  /* 0x00000050513e7224 */ /* 0x080fe400078e023e */
[----:B------:R-:W-:Y:S05]  /*7020*/  IMAD R67, R100, R80, R67 ;  /* 0x0000005064437224 */ /* 0x000fea00078e0243 */
[----:B------:R-:W-:Y:S04]  /*7030*/  I2IP.S8.S32.SAT R189, R67, R62, RZ ;  /* 0x0000003e43bd7239 */ /* 0x000fe800000014ff */
[----:B------:R-:W-:Y:S02]  /*7040*/  I2IP.S8.S32.SAT R195, R61, R60, R189 ;  /* 0x0000003c3dc37239 */ /* 0x000fe400000014bd */
[----:B------:R-:W-:Y:S03]  /*7050*/  IADD3 R189, PT, PT, R76, 0x1, RZ ;  /* 0x000000014cbd7810 */ /* 0x000fe60007ffe0ff */
[----:B------:R1:W-:Y:S01]  /*7060*/  STS.128 [R177+0x2200], R192 ;  /* 0x002200c0b1007388 */ /* 0x0003e20000000c00 */
[----:B------:R-:W-:Y:S01]  /*7070*/  @!PT LDS RZ, [RZ] ;  /* 0x00000000fffff984 */ /* 0x000fe20000000800 */
[----:B------:R-:W-:Y:S01]  /*7080*/  @!PT LDS RZ, [RZ] ;  /* 0x00000000fffff984 */ /* 0x000fe20000000800 */
[----:B------:R-:W-:Y:S01]  /*7090*/  @!PT LDS RZ, [RZ] ;  /* 0x00000000fffff984 */ /* 0x000fe20000000800 */
[----:B------:R-:W-:Y:S01]  /*70a0*/  @!PT LDS RZ, [RZ] ;  /* 0x00000000fffff984 */ /* 0x000fe20000000800 */
[----:B------:R3:W-:Y:S07]  /*70b0*/  MEMBAR.ALL.CTA ;  /* 0x0000000000007992 */ /* 0x0007ee0000008000 */
[----:B---3--:R-:W3:Y:S02]  /*70c0*/  FENCE.VIEW.ASYNC.S ;  /* 0x00000000000073c6 */ /* 0x008ee40000000000 */
[----:B---3--:R-:W-:Y:S06]  /*70d0*/  BAR.SYNC.DEFER_BLOCKING 0x1, 0x80 ;  /* 0x0042000000007b1d */ /* 0x008fec0000010000 */
[----:B------:R-:W-:Y:S05]  /*70e0*/  @P0 BRA `(.L_x_107) ;  /* 0x0000000000340947 */ /* 0x000fea0003800000 */
[----:B------:R-:W-:Y:S01]  /*70f0*/  UIADD3 UR12, UPT, UPT, UR43, 0x2200, URZ ;  /* 0x000022002b0c7890 */ /* 0x000fe2000fffe0ff */
[----:B------:R-:W-:Y:S01]  /*7100*/  R2UR UR9, R165 ;  /* 0x00000000a50972ca */ /* 0x000fe200000e0000 */
[----:B------:R-:W-:Y:S01]  /*7110*/  UIADD3 UR10, UP0, UPT, UR46, 0x680, URZ ;  /* 0x000006802e0a7890 */ /* 0x000fe2000ff1e0ff */
[----:B------:R-:W-:Y:S01]  /*7120*/  R2UR UR8, R167 ;  /* 0x00000000a70872ca */ /* 0x000fe200000e0000 */
[----:B------:R-:W-:Y:S02]  /*7130*/  UMOV UR7, UR36 ;  /* 0x0000002400077c82 */ /* 0x000fe40008000000 */
[----:B------:R-:W-:Y:S01]  /*7140*/  IMAD.U32 R186, RZ, RZ, UR12 ;  /* 0x0000000cffba7e24 */ /* 0x000fe2000f8e00ff */
[----:B------:R-:W-:Y:S04]  /*7150*/  UIADD3.X UR11, UPT, UPT, URZ, UR47, URZ, UP0, !UPT ;  /* 0x0000002fff0b7290 */ /* 0x000fe800087fe4ff */
[----:B------:R-:W-:Y:S03]  /*7160*/  R2UR UR4, R186 ;  /* 0x00000000ba0472ca */ /* 0x000fe600000e0000 */
[----:B------:R-:W-:Y:S02]  /*7170*/  USHF.L.U32 UR5, UR9, 0x6, URZ ;  /* 0x0000000609057899 */ /* 0x000fe400080006ff */
[----:B------:R-:W-:Y:S09]  /*7180*/  USHF.L.U32 UR6, UR8, 0x7, URZ ;  /* 0x0000000708067899 */ /* 0x000ff200080006ff */
[----:B------:R3:W-:Y:S01]  /*7190*/  UTMASTG.3D [UR4], [UR10] ;  /* 0x000000040a0073b5 */ /* 0x0007e20008010000 */
[----:B------:R0:W-:Y:S01]  /*71a0*/  UTMACMDFLUSH ;  /* 0x00000000000079b7 */ /* 0x0001e20000000000 */
[----:B---3--:R-:W-:Y:S04]  /*71b0*/  DEPBAR.LE SB0, 0x0 ;  /* 0x000080000000791a */ /* 0x008fe80000000000 */
.L_x_107:
[----:B------:R-:W-:Y:S05]  /*71c0*/  BSYNC.RECONVERGENT B0 ;  /* 0x0000000000007941 */ /* 0x000fea0003800200 */
.L_x_106:
[----:B------:R-:W-:Y:S01]  /*71d0*/  BAR.SYNC.DEFER_BLOCKING 0x1, 0x80 ;  /* 0x0042000000007b1d */ /* 0x000fe20000010000 */
[----:B------:R-:W-:Y:S01]  /*71e0*/  ISETP.NE.AND P2, PT, R187, RZ, PT ;  /* 0x000000ffbb00720c */ /* 0x000fe20003f45270 */
[----:B------:R-:W-:Y:S01]  /*71f0*/  IMAD.IADD R165, R75, 0x1, R164 ;  /* 0x000000014ba57824 */ /* 0x000fe200078e02a4 */
[----:B------:R-:W-:Y:S01]  /*7200*/  ISETP.NE.AND P0, PT, R188, 0x2, PT ;  /* 0x00000002bc00780c */ /* 0x000fe20003f05270 */
[----:B------:R-:W-:Y:S01]  /*7210*/  IMAD.IADD R167, R77, 0x1, R166 ;  /* 0x000000014da77824 */ /* 0x000fe200078e02a6 */
[----:B------:R-:W-:Y:S02]  /*7220*/  ISETP.NE.AND P1, PT, R189, 0x4, PT ;  /* 0x00000004bd00780c */ /* 0x000fe40003f25270 */
[----:B------:R-:W-:Y:S02]  /*7230*/  SEL R3, RZ, 0x1, P0 ;  /* 0x00000001ff037807 */ /* 0x000fe40000000000 */
[----:B------:R-:W-:Y:S02]  /*7240*/  SEL R0, RZ, 0x1, P1 ;  /* 0x00000001ff007807 */ /* 0x000fe40000800000 */
[----:B------:R-:W-:Y:S02]  /*7250*/  LOP3.LUT R184, R184, R3, RZ, 0x3c, !PT ;  /* 0x00000003b8b87212 */ /* 0x000fe400078e3cff */
[----:B------:R-:W-:Y:S02]  /*7260*/  LOP3.LUT R185, R185, R0, RZ, 0x3c, !PT ;  /* 0x00000000b9b97212 */ /* 0x000fe400078e3cff */
[----:B------:R-:W-:Y:S02]  /*7270*/  @P2 R2UR UR36, R182 ;  /* 0x00000000b62422ca */ /* 0x000fe400000e0000 */
[----:B------:R-:W-:Y:S02]  /*7280*/  SEL R188, R188, RZ, P0 ;  /* 0x000000ffbcbc7207 */ /* 0x000fe40000000000 */
[----:B------:R-:W-:Y:S01]  /*7290*/  SEL R76, R189, RZ, P1 ;  /* 0x000000ffbd4c7207 */ /* 0x000fe20000800000 */
[----:B------:R-:W-:Y:S10]  /*72a0*/  @P2 BRA `(.L_x_108) ;  /* 0xffffffdc00342947 */ /* 0x000ff4000383ffff */
[----:B------:R-:W-:Y:S05]  /*72b0*/  EXIT ;  /* 0x000000000000794d */ /* 0x000fea0003800000 */
.L_x_20:
[----:B--2---:R2:W1:Y:S02]  /*72c0*/  SYNCS.PHASECHK.TRANS64.TRYWAIT P0, [R3+URZ+0x1a0], R2 ;  /* 0x0001a002030075a7 */ /* 0x00446400080011ff */
[----:B-1----:R-:W-:Y:S05]  /*72d0*/  @!P0 NANOSLEEP.SYNCS 0x989680 ;  /* 0x009896800000895d */ /* 0x002fea0003900000 */
[----:B------:R-:W1:Y:S02]  /*72e0*/  @!P0 SYNCS.PHASECHK.TRANS64 P0, [R3+URZ+0x1a0], R2 ;  /* 0x0001a002030085a7 */ /* 0x000e6400080010ff */
[----:B-1----:R-:W-:Y:S05]  /*72f0*/  @!P0 BRA `(.L_x_20) ;  /* 0xfffffffc00f08947 */ /* 0x002fea000383ffff */
[----:B------:R-:W-:Y:S05]  /*7300*/  BRA `(.L_x_109) ;  /* 0xffffffa400147947 */ /* 0x000fea000383ffff */
.L_x_23:
[----:B-1----:R-:W-:-:S07]  /*7310*/  MOV R2, UR33 ;  /* 0x0000002100027c02 */ /* 0x002fce0008000f00 */
.L_x_110:
[----:B-1----:R1:W2:Y:S02]  /*7320*/  SYNCS.PHASECHK.TRANS64.TRYWAIT P0, [R2+URZ+0x88], R5 ;  /* 0x00008805020075a7 */ /* 0x0022a400080011ff */
[----:B--2---:R-:W-:Y:S05]  /*7330*/  @!P0 NANOSLEEP.SYNCS 0x989680 ;  /* 0x009896800000895d */ /* 0x004fea0003900000 */
[----:B------:R-:W2:Y:S02]  /*7340*/  @!P0 SYNCS.PHASECHK.TRANS64 P0, [R2+URZ+0x88], R5 ;  /* 0x00008805020085a7 */ /* 0x000ea400080010ff */
[----:B--2---:R-:W-:Y:S05]  /*7350*/  @!P0 BRA `(.L_x_110) ;  /* 0xfffffffc00f08947 */ /* 0x004fea000383ffff */
[----:B------:R-:W-:Y:S05]  /*7360*/  BRA `(.L_x_22) ;  /* 0xffffffa400647947 */ /* 0x000fea000383ffff */
.L_x_29:
[----:B-1----:R-:W-:-:S07]  /*7370*/  MOV R2, UR17 ;  /* 0x0000001100027c02 */ /* 0x002fce0008000f00 */
.L_x_111:
[----:B-1----:R1:W2:Y:S02]  /*7380*/  SYNCS.PHASECHK.TRANS64.TRYWAIT P0, [R2+URZ+0x88], R5 ;  /* 0x00008805020075a7 */ /* 0x0022a400080011ff */
[----:B--2---:R-:W-:Y:S05]  /*7390*/  @!P0 NANOSLEEP.SYNCS 0x989680 ;  /* 0x009896800000895d */ /* 0x004fea0003900000 */
[----:B------:R-:W2:Y:S02]  /*73a0*/  @!P0 SYNCS.PHASECHK.TRANS64 P0, [R2+URZ+0x88], R5 ;  /* 0x00008805020085a7 */ /* 0x000ea400080010ff */
[----:B--2---:R-:W-:Y:S05]  /*73b0*/  @!P0 BRA `(.L_x_111) ;  /* 0xfffffffc00f08947 */ /* 0x004fea000383ffff */
[----:B------:R-:W-:Y:S05]  /*73c0*/  BRA `(.L_x_28) ;  /* 0xffffffa8000c7947 */ /* 0x000fea000383ffff */
.L_x_33:
[----:B-1----:R1:W2:Y:S02]  /*73d0*/  SYNCS.PHASECHK.TRANS64.TRYWAIT P0, [R2+URZ+0x130], R3 ;  /* 0x00013003020075a7 */ /* 0x0022a400080011ff */
[----:B--2---:R-:W-:Y:S05]  /*73e0*/  @!P0 NANOSLEEP.SYNCS 0x989680 ;  /* 0x009896800000895d */ /* 0x004fea0003900000 */
[----:B------:R-:W2:Y:S02]  /*73f0*/  @!P0 SYNCS.PHASECHK.TRANS64 P0, [R2+URZ+0x130], R3 ;  /* 0x00013003020085a7 */ /* 0x000ea400080010ff */
[----:B--2---:R-:W-:Y:S05]  /*7400*/  @!P0 BRA `(.L_x_33) ;  /* 0xfffffffc00f08947 */ /* 0x004fea000383ffff */
[----:B------:R-:W-:Y:S05]  /*7410*/  BRA `(.L_x_112) ;  /* 0xffffffa8009c7947 */ /* 0x000fea000383ffff */
.L_x_37:
[----:B----4-:R-:W-:-:S07]  /*7420*/  MOV R0, UR5 ;  /* 0x0000000500007c02 */ /* 0x010fce0008000f00 */
.L_x_113:
[----:B-1----:R1:W2:Y:S02]  /*7430*/  SYNCS.PHASECHK.TRANS64.TRYWAIT P0, [R0+URZ], R3 ;  /* 0x00000003000075a7 */ /* 0x0022a400080011ff */
[----:B--2---:R-:W-:Y:S05]  /*7440*/  @!P0 NANOSLEEP.SYNCS 0x989680 ;  /* 0x009896800000895d */ /* 0x004fea0003900000 */
[----:B------:R-:W2:Y:S02]  /*7450*/  @!P0 SYNCS.PHASECHK.TRANS64 P0, [R0+URZ], R3 ;  /* 0x00000003000085a7 */ /* 0x000ea400080010ff */
[----:B--2---:R-:W-:Y:S05]  /*7460*/  @!P0 BRA `(.L_x_113) ;  /* 0xfffffffc00f08947 */ /* 0x004fea000383ffff */
[----:B------:R-:W-:Y:S05]  /*7470*/  BRA `(.L_x_114) ;  /* 0xffffffb0000c7947 */ /* 0x000fea000383ffff */
.L_x_38:
[----:B----4-:R-:W-:-:S07]  /*7480*/  MOV R0, UR5 ;  /* 0x0000000500007c02 */ /* 0x010fce0008000f00 */
.L_x_115:
[----:B-1----:R1:W2:Y:S02]  /*7490*/  SYNCS.PHASECHK.TRANS64.TRYWAIT P0, [R0+URZ], R3 ;  /* 0x00000003000075a7 */ /* 0x0022a400080011ff */
[----:B--2---:R-:W-:Y:S05]  /*74a0*/  @!P0 NANOSLEEP.SYNCS 0x989680 ;  /* 0x009896800000895d */ /* 0x004fea0003900000 */
[----:B------:R-:W2:Y:S02]  /*74b0*/  @!P0 SYNCS.PHASECHK.TRANS64 P0, [R0+URZ], R3 ;  /* 0x00000003000085a7 */ /* 0x000ea400080010ff */
[----:B--2---:R-:W-:Y:S05]  /*74c0*/  @!P0 BRA `(.L_x_115) ;  /* 0xfffffffc00f08947 */ /* 0x004fea000383ffff */
[----:B------:R-:W-:Y:S05]  /*74d0*/  BRA `(.L_x_116) ;  /* 0xffffffb000187947 */ /* 0x000fea000383ffff */
.L_x_39:
[----:B----4-:R-:W-:-:S07]  /*74e0*/  MOV R0, UR5 ;  /* 0x0000000500007c02 */ /* 0x010fce0008000f00 */
.L_x_117:
[----:B-1----:R1:W2:Y:S02]  /*74f0*/  SYNCS.PHASECHK.TRANS64.TRYWAIT P0, [R0+URZ], R3 ;  /* 0x00000003000075a7 */ /* 0x0022a400080011ff */
[----:B--2---:R-:W-:Y:S05]  /*7500*/  @!P0 NANOSLEEP.SYNCS 0x989680 ;  /* 0x009896800000895d */ /* 0x004fea0003900000 */
[----:B------:R-:W2:Y:S02]  /*7510*/  @!P0 SYNCS.PHASECHK.TRANS64 P0, [R0+URZ], R3 ;  /* 0x00000003000085a7 */ /* 0x000ea400080010ff */
[----:B--2---:R-:W-:Y:S05]  /*7520*/  @!P0 BRA `(.L_x_117) ;  /* 0xfffffffc00f08947 */ /* 0x004fea000383ffff */
[----:B------:R-:W-:Y:S05]  /*7530*/  BRA `(.L_x_118) ;  /* 0xffffffb000247947 */ /* 0x000fea000383ffff */
.L_x_40:
[----:B----4-:R-:W-:-:S07]  /*7540*/  MOV R0, UR5 ;  /* 0x0000000500007c02 */ /* 0x010fce0008000f00 */
.L_x_119:
[----:B-1----:R1:W2:Y:S02]  /*7550*/  SYNCS.PHASECHK.TRANS64.TRYWAIT P0, [R0+URZ], R3 ;  /* 0x00000003000075a7 */ /* 0x0022a400080011ff */
[----:B--2---:R-:W-:Y:S05]  /*7560*/  @!P0 NANOSLEEP.SYNCS 0x989680 ;  /* 0x009896800000895d */ /* 0x004fea0003900000 */
[----:B------:R-:W2:Y:S02]  /*7570*/  @!P0 SYNCS.PHASECHK.TRANS64 P0, [R0+URZ], R3 ;  /* 0x00000003000085a7 */ /* 0x000ea400080010ff */
[----:B--2---:R-:W-:Y:S05]  /*7580*/  @!P0 BRA `(.L_x_119) ;  /* 0xfffffffc00f08947 */ /* 0x004fea000383ffff */
[----:B------:R-:W-:Y:S05]  /*7590*/  BRA `(.L_x_120) ;  /* 0xffffffb000307947 */ /* 0x000fea000383ffff */
.L_x_41:
[----:B----4-:R-:W-:-:S07]  /*75a0*/  MOV R0, UR5 ;  /* 0x0000000500007c02 */ /* 0x010fce0008000f00 */
.L_x_121:
[----:B-1----:R1:W2:Y:S02]  /*75b0*/  SYNCS.PHASECHK.TRANS64.TRYWAIT P0, [R0+URZ], R3 ;  /* 0x00000003000075a7 */ /* 0x0022a400080011ff */
[----:B--2---:R-:W-:Y:S05]  /*75c0*/  @!P0 NANOSLEEP.SYNCS 0x989680 ;  /* 0x009896800000895d */ /* 0x004fea0003900000 */
[----:B------:R-:W2:Y:S02]  /*75d0*/  @!P0 SYNCS.PHASECHK.TRANS64 P0, [R0+URZ], R3 ;  /* 0x00000003000085a7 */ /* 0x000ea400080010ff */
[----:B--2---:R-:W-:Y:S05]  /*75e0*/  @!P0 BRA `(.L_x_121) ;  /* 0xfffffffc00f08947 */ /* 0x004fea000383ffff */
[----:B------:R-:W-:Y:S05]  /*75f0*/  BRA `(.L_x_122) ;  /* 0xffffffb0003c7947 */ /* 0x000fea000383ffff */
.L_x_42:
[----:B----4-:R-:W-:-:S07]  /*7600*/  MOV R0, UR5 ;  /* 0x0000000500007c02 */ /* 0x010fce0008000f00 */
.L_x_123:
[----:B-1----:R1:W2:Y:S02]  /*7610*/  SYNCS.PHASECHK.TRANS64.TRYWAIT P0, [R0+URZ], R3 ;  /* 0x00000003000075a7 */ /* 0x0022a400080011ff */
[----:B--2---:R-:W-:Y:S05]  /*7620*/  @!P0 NANOSLEEP.SYNCS 0x989680 ;  /* 0x009896800000895d */ /* 0x004fea0003900000 */
[----:B------:R-:W2:Y:S02]  /*7630*/  @!P0 SYNCS.PHASECHK.TRANS64 P0, [R0+URZ], R3 ;  /* 0x00000003000085a7 */ /* 0x000ea400080010ff */
[----:B--2---:R-:W-:Y:S05]  /*7640*/  @!P0 BRA `(.L_x_123) ;  /* 0xfffffffc00f08947 */ /* 0x004fea000383ffff */
[----:B------:R-:W-:Y:S05]  /*7650*/  BRA `(.L_x_124) ;  /* 0xffffffb000487947 */ /* 0x000fea000383ffff */
.L_x_43:
[----:B----4-:R-:W-:-:S07]  /*7660*/  MOV R0, UR5 ;  /* 0x0000000500007c02 */ /* 0x010fce0008000f00 */
.L_x_125:
[----:B-1----:R1:W2:Y:S02]  /*7670*/  SYNCS.PHASECHK.TRANS64.TRYWAIT P0, [R0+URZ], R3 ;  /* 0x00000003000075a7 */ /* 0x0022a400080011ff */
[----:B--2---:R-:W-:Y:S05]  /*7680*/  @!P0 NANOSLEEP.SYNCS 0x989680 ;  /* 0x009896800000895d */ /* 0x004fea0003900000 */
[----:B------:R-:W2:Y:S02]  /*7690*/  @!P0 SYNCS.PHASECHK.TRANS64 P0, [R0+URZ], R3 ;  /* 0x00000003000085a7 */ /* 0x000ea400080010ff */
[----:B--2---:R-:W-:Y:S05]  /*76a0*/  @!P0 BRA `(.L_x_125) ;  /* 0xfffffffc00f08947 */ /* 0x004fea000383ffff */
[----:B------:R-:W-:Y:S05]  /*76b0*/  BRA `(.L_x_126) ;  /* 0xffffffb000547947 */ /* 0x000fea000383ffff */
.L_x_44:
[----:B----4-:R-:W-:-:S07]  /*76c0*/  MOV R0, UR5 ;  /* 0x0000000500007c02 */ /* 0x010fce0008000f00 */
.L_x_127:
[----:B-1----:R1:W2:Y:S02]  /*76d0*/  SYNCS.PHASECHK.TRANS64.TRYWAIT P0, [R0+URZ], R3 ;  /* 0x00000003000075a7 */ /* 0x0022a400080011ff */
[----:B--2---:R-:W-:Y:S05]  /*76e0*/  @!P0 NANOSLEEP.SYNCS 0x989680 ;  /* 0x009896800000895d */ /* 0x004fea0003900000 */
[----:B------:R-:W2:Y:S02]  /*76f0*/  @!P0 SYNCS.PHASECHK.TRANS64 P0, [R0+URZ], R3 ;  /* 0x00000003000085a7 */ /* 0x000ea400080010ff */
[----:B--2---:R-:W-:Y:S05]  /*7700*/  @!P0 BRA `(.L_x_127) ;  /* 0xfffffffc00f08947 */ /* 0x004fea000383ffff */
[----:B------:R-:W-:Y:S05]  /*7710*/  BRA `(.L_x_128) ;  /* 0xffffffb000607947 */ /* 0x000fea000383ffff */
.L_x_45:
[----:B----4-:R-:W-:-:S07]  /*7720*/  MOV R0, UR5 ;  /* 0x0000000500007c02 */ /* 0x010fce0008000f00 */
.L_x_129:
[----:B-1----:R1:W2:Y:S02]  /*7730*/  SYNCS.PHASECHK.TRANS64.TRYWAIT P0, [R0+URZ], R3 ;  /* 0x00000003000075a7 */ /* 0x0022a400080011ff */
[----:B--2---:R-:W-:Y:S05]  /*7740*/  @!P0 NANOSLEEP.SYNCS 0x989680 ;  /* 0x009896800000895d */ /* 0x004fea0003900000 */
[----:B------:R-:W2:Y:S02]  /*7750*/  @!P0 SYNCS.PHASECHK.TRANS64 P0, [R0+URZ], R3 ;  /* 0x00000003000085a7 */ /* 0x000ea400080010ff */
[----:B--2---:R-:W-:Y:S05]  /*7760*/  @!P0 BRA `(.L_x_129) ;  /* 0xfffffffc00f08947 */ /* 0x004fea000383ffff */
[----:B------:R-:W-:Y:S05]  /*7770*/  BRA `(.L_x_130) ;  /* 0xffffffb0006c7947 */ /* 0x000fea000383ffff */
.L_x_46:
[----:B----4-:R-:W-:-:S07]  /*7780*/  MOV R0, UR5 ;  /* 0x0000000500007c02 */ /* 0x010fce0008000f00 */
.L_x_131:
[----:B-1----:R1:W2:Y:S02]  /*7790*/  SYNCS.PHASECHK.TRANS64.TRYWAIT P0, [R0+URZ], R3 ;  /* 0x00000003000075a7 */ /* 0x0022a400080011ff */
[----:B--2---:R-:W-:Y:S05]  /*77a0*/  @!P0 NANOSLEEP.SYNCS 0x989680 ;  /* 0x009896800000895d */ /* 0x004fea0003900000 */
[----:B------:R-:W2:Y:S02]  /*77b0*/  @!P0 SYNCS.PHASECHK.TRANS64 P0, [R0+URZ], R3 ;  /* 0x00000003000085a7 */ /* 0x000ea400080010ff */
[----:B--2---:R-:W-:Y:S05]  /*77c0*/  @!P0 BRA `(.L_x_131) ;  /* 0xfffffffc00f08947 */ /* 0x004fea000383ffff */
[----:B------:R-:W-:Y:S05]  /*77d0*/  BRA `(.L_x_132) ;  /* 0xffffffb000787947 */ /* 0x000fea000383ffff */
.L_x_47:
[----:B----4-:R-:W-:-:S07]  /*77e0*/  MOV R0, UR5 ;  /* 0x0000000500007c02 */ /* 0x010fce0008000f00 */
.L_x_133:
[----:B-1----:R1:W2:Y:S02]  /*77f0*/  SYNCS.PHASECHK.TRANS64.TRYWAIT P0, [R0+URZ], R3 ;  /* 0x00000003000075a7 */ /* 0x0022a400080011ff */
[----:B--2---:R-:W-:Y:S05]  /*7800*/  @!P0 NANOSLEEP.SYNCS 0x989680 ;  /* 0x009896800000895d */ /* 0x004fea0003900000 */
[----:B------:R-:W2:Y:S02]  /*7810*/  @!P0 SYNCS.PHASECHK.TRANS64 P0, [R0+URZ], R3 ;  /* 0x00000003000085a7 */ /* 0x000ea400080010ff */
[----:B--2---:R-:W-:Y:S05]  /*7820*/  @!P0 BRA `(.L_x_133) ;  /* 0xfffffffc00f08947 */ /* 0x004fea000383ffff */
[----:B------:R-:W-:Y:S05]  /*7830*/  BRA `(.L_x_134) ;  /* 0xffffffb000847947 */ /* 0x000fea000383ffff */
.L_x_48:
[----:B----4-:R-:W-:-:S07]  /*7840*/  MOV R0, UR5 ;  /* 0x0000000500007c02 */ /* 0x010fce0008000f00 */
.L_x_135:
[----:B-1----:R1:W2:Y:S02]  /*7850*/  SYNCS.PHASECHK.TRANS64.TRYWAIT P0, [R0+URZ], R3 ;  /* 0x00000003000075a7 */ /* 0x0022a400080011ff */
[----:B--2---:R-:W-:Y:S05]  /*7860*/  @!P0 NANOSLEEP.SYNCS 0x989680 ;  /* 0x009896800000895d */ /* 0x004fea0003900000 */
[----:B------:R-:W2:Y:S02]  /*7870*/  @!P0 SYNCS.PHASECHK.TRANS64 P0, [R0+URZ], R3 ;  /* 0x00000003000085a7 */ /* 0x000ea400080010ff */
[----:B--2---:R-:W-:Y:S05]  /*7880*/  @!P0 BRA `(.L_x_135) ;  /* 0xfffffffc00f08947 */ /* 0x004fea000383ffff */
[----:B------:R-:W-:Y:S05]  /*7890*/  BRA `(.L_x_136) ;  /* 0xffffffb000907947 */ /* 0x000fea000383ffff */
.L_x_49:
[----:B----4-:R-:W-:-:S07]  /*78a0*/  MOV R0, UR5 ;  /* 0x0000000500007c02 */ /* 0x010fce0008000f00 */
.L_x_137:
[----:B-1----:R1:W2:Y:S02]  /*78b0*/  SYNCS.PHASECHK.TRANS64.TRYWAIT P0, [R0+URZ], R3 ;  /* 0x00000003000075a7 */ /* 0x0022a400080011ff */
[----:B--2---:R-:W-:Y:S05]  /*78c0*/  @!P0 NANOSLEEP.SYNCS 0x989680 ;  /* 0x009896800000895d */ /* 0x004fea0003900000 */
[----:B------:R-:W2:Y:S02]  /*78d0*/  @!P0 SYNCS.PHASECHK.TRANS64 P0, [R0+URZ], R3 ;  /* 0x00000003000085a7 */ /* 0x000ea400080010ff */
[----:B--2---:R-:W-:Y:S05]  /*78e0*/  @!P0 BRA `(.L_x_137) ;  /* 0xfffffffc00f08947 */ /* 0x004fea000383ffff */
[----:B------:R-:W-:Y:S05]  /*78f0*/  BRA `(.L_x_138) ;  /* 0xffffffb0009c7947 */ /* 0x000fea000383ffff */
.L_x_50:
[----:B----4-:R-:W-:-:S07]  /*7900*/  MOV R0, UR5 ;  /* 0x0000000500007c02 */ /* 0x010fce0008000f00 */
.L_x_139:
[----:B-1----:R1:W2:Y:S02]  /*7910*/  SYNCS.PHASECHK.TRANS64.TRYWAIT P0, [R0+URZ], R3 ;  /* 0x00000003000075a7 */ /* 0x0022a400080011ff */
[----:B--2---:R-:W-:Y:S05]  /*7920*/  @!P0 NANOSLEEP.SYNCS 0x989680 ;  /* 0x009896800000895d */ /* 0x004fea0003900000 */
[----:B------:R-:W2:Y:S02]  /*7930*/  @!P0 SYNCS.PHASECHK.TRANS64 P0, [R0+URZ], R3 ;  /* 0x00000003000085a7 */ /* 0x000ea400080010ff */
[----:B--2---:R-:W-:Y:S05]  /*7940*/  @!P0 BRA `(.L_x_139) ;  /* 0xfffffffc00f08947 */ /* 0x004fea000383ffff */
[----:B------:R-:W-:Y:S05]  /*7950*/  BRA `(.L_x_140) ;  /* 0xffffffb000a87947 */ /* 0x000fea000383ffff */
.L_x_51:
[----:B----4-:R-:W-:-:S07]  /*7960*/  MOV R0, UR5 ;  /* 0x0000000500007c02 */ /* 0x010fce0008000f00 */
.L_x_141:
[----:B-1----:R1:W2:Y:S02]  /*7970*/  SYNCS.PHASECHK.TRANS64.TRYWAIT P0, [R0+URZ], R3 ;  /* 0x00000003000075a7 */ /* 0x0022a400080011ff */
[----:B--2---:R-:W-:Y:S05]  /*7980*/  @!P0 NANOSLEEP.SYNCS 0x989680 ;  /* 0x009896800000895d */ /* 0x004fea0003900000 */
[----:B------:R-:W2:Y:S02]  /*7990*/  @!P0 SYNCS.PHASECHK.TRANS64 P0, [R0+URZ], R3 ;  /* 0x00000003000085a7 */ /* 0x000ea400080010ff */
[----:B--2---:R-:W-:Y:S05]  /*79a0*/  @!P0 BRA `(.L_x_141) ;  /* 0xfffffffc00f08947 */ /* 0x004fea000383ffff */
[----:B------:R-:W-:Y:S05]  /*79b0*/  BRA `(.L_x_142) ;  /* 0xffffffb000b47947 */ /* 0x000fea000383ffff */
.L_x_52:
[----:B----4-:R-:W-:-:S07]  /*79c0*/  MOV R0, UR5 ;  /* 0x0000000500007c02 */ /* 0x010fce0008000f00 */
.L_x_143:
[----:B-1----:R1:W2:Y:S02]  /*79d0*/  SYNCS.PHASECHK.TRANS64.TRYWAIT P0, [R0+URZ], R3 ;  /* 0x00000003000075a7 */ /* 0x0022a400080011ff */
[----:B--2---:R-:W-:Y:S05]  /*79e0*/  @!P0 NANOSLEEP.SYNCS 0x989680 ;  /* 0x009896800000895d */ /* 0x004fea0003900000 */
[----:B------:R-:W2:Y:S02]  /*79f0*/  @!P0 SYNCS.PHASECHK.TRANS64 P0, [R0+URZ], R3 ;  /* 0x00000003000085a7 */ /* 0x000ea400080010ff */
[----:B--2---:R-:W-:Y:S05]  /*7a00*/  @!P0 BRA `(.L_x_143) ;  /* 0xfffffffc00f08947 */ /* 0x004fea000383ffff */
[----:B------:R-:W-:Y:S05]  /*7a10*/  BRA `(.L_x_144) ;  /* 0xffffffb000c07947 */ /* 0x000fea000383ffff */
.L_x_55:
[----:B-1----:R1:W2:Y:S02]  /*7a20*/  SYNCS.PHASECHK.TRANS64.TRYWAIT P0, [R0+URZ+0x190], R5 ;  /* 0x00019005000075a7 */ /* 0x0022a400080011ff */
[----:B--2---:R-:W-:Y:S05]  /*7a30*/  @!P0 NANOSLEEP.SYNCS 0x989680 ;  /* 0x009896800000895d */ /* 0x004fea0003900000 */
[----:B------:R-:W2:Y:S02]  /*7a40*/  @!P0 SYNCS.PHASECHK.TRANS64 P0, [R0+URZ+0x190], R5 ;  /* 0x00019005000085a7 */ /* 0x000ea400080010ff */
[----:B--2---:R-:W-:Y:S05]  /*7a50*/  @!P0 BRA `(.L_x_55) ;  /* 0xfffffffc00f08947 */ /* 0x004fea000383ffff */
[----:B------:R-:W-:Y:S05]  /*7a60*/  BRA `(.L_x_145) ;  /* 0xffffffb4001c7947 */ /* 0x000fea000383ffff */
.L_x_56:
[----:B------:R-:W-:-:S07]  /*7a70*/  MOV R0, UR5 ;  /* 0x0000000500007c02 */ /* 0x000fce0008000f00 */
.L_x_146:
[----:B-1----:R1:W2:Y:S02]  /*7a80*/  SYNCS.PHASECHK.TRANS64.TRYWAIT P0, [R0+URZ+0x140], R5 ;  /* 0x00014005000075a7 */ /* 0x0022a400080011ff */
[----:B--2---:R-:W-:Y:S05]  /*7a90*/  @!P0 NANOSLEEP.SYNCS 0x989680 ;  /* 0x009896800000895d */ /* 0x004fea0003900000 */
[----:B------:R-:W2:Y:S02]  /*7aa0*/  @!P0 SYNCS.PHASECHK.TRANS64 P0, [R0+URZ+0x140], R5 ;  /* 0x00014005000085a7 */ /* 0x000ea400080010ff */
[----:B--2---:R-:W-:Y:S05]  /*7ab0*/  @!P0 BRA `(.L_x_146) ;  /* 0xfffffffc00f08947 */ /* 0x004fea000383ffff */
[----:B------:R-:W-:Y:S05]  /*7ac0*/  BRA `(.L_x_147) ;  /* 0xffffffb4002c7947 */ /* 0x000fea000383ffff */
.L_x_57:
[----:B-1----:R1:W2:Y:S02]  /*7ad0*/  SYNCS.PHASECHK.TRANS64.TRYWAIT P1, [R0+URZ+0x130], R5 ;  /* 0x00013005000075a7 */ /* 0x0022a400080211ff */
[----:B--2---:R-:W-:Y:S05]  /*7ae0*/  @!P1 NANOSLEEP.SYNCS 0x989680 ;  /* 0x009896800000995d */ /* 0x004fea0003900000 */
[----:B------:R-:W2:Y:S02]  /*7af0*/  @!P1 SYNCS.PHASECHK.TRANS64 P1, [R0+URZ+0x130], R5 ;  /* 0x00013005000095a7 */ /* 0x000ea400080210ff */
[----:B--2---:R-:W-:Y:S05]  /*7b00*/  @!P1 BRA `(.L_x_57) ;  /* 0xfffffffc00f09947 */ /* 0x004fea000383ffff */
[----:B------:R-:W-:Y:S05]  /*7b10*/  BRA `(.L_x_148) ;  /* 0xffffffb4005c7947 */ /* 0x000fea000383ffff */
.L_x_60:
[----:B------:R-:W-:-:S07]  /*7b20*/  MOV R0, UR5 ;  /* 0x0000000500007c02 */ /* 0x000fce0008000f00 */
.L_x_149:
[----:B-1----:R1:W2:Y:S02]  /*7b30*/  SYNCS.PHASECHK.TRANS64.TRYWAIT P0, [R0+URZ+0x140], R3 ;  /* 0x00014003000075a7 */ /* 0x0022a400080011ff */
[----:B--2---:R-:W-:Y:S05]  /*7b40*/  @!P0 NANOSLEEP.SYNCS 0x989680 ;  /* 0x009896800000895d */ /* 0x004fea0003900000 */
[----:B------:R-:W2:Y:S02]  /*7b50*/  @!P0 SYNCS.PHASECHK.TRANS64 P0, [R0+URZ+0x140], R3 ;  /* 0x00014003000085a7 */ /* 0x000ea400080010ff */
[----:B--2---:R-:W-:Y:S05]  /*7b60*/  @!P0 BRA `(.L_x_149) ;  /* 0xfffffffc00f08947 */ /* 0x004fea000383ffff */
[----:B------:R-:W-:Y:S05]  /*7b70*/  BRA `(.L_x_59) ;  /* 0xffffffb400b07947 */ /* 0x000fea000383ffff */
.L_x_67:
[----:B-1----:R1:W2:Y:S02]  /*7b80*/  SYNCS.PHASECHK.TRANS64.TRYWAIT P1, [R0+URZ+0x130], R5 ;  /* 0x00013005000075a7 */ /* 0x0022a400080211ff */
[----:B--2---:R-:W-:Y:S05]  /*7b90*/  @!P1 NANOSLEEP.SYNCS 0x989680 ;  /* 0x009896800000995d */ /* 0x004fea0003900000 */
[----:B------:R-:W2:Y:S02]  /*7ba0*/  @!P1 SYNCS.PHASECHK.TRANS64 P1, [R0+URZ+0x130], R5 ;  /* 0x00013005000095a7 */ /* 0x000ea400080210ff */
[----:B--2---:R-:W-:Y:S05]  /*7bb0*/  @!P1 BRA `(.L_x_67) ;  /* 0xfffffffc00f09947 */ /* 0x004fea000383ffff */
[----:B------:R-:W-:Y:S05]  /*7bc0*/  BRA `(.L_x_150) ;  /* 0xffffffbc00107947 */ /* 0x000fea000383ffff */
.L_x_68:
[----:B------:R-:W-:-:S07]  /*7bd0*/  MOV R3, UR8 ;  /* 0x0000000800037c02 */ /* 0x000fce0008000f00 */
.L_x_151:
[----:B-1----:R1:W2:Y:S02]  /*7be0*/  SYNCS.PHASECHK.TRANS64.TRYWAIT P0, [R3+URZ+0x170], R0 ;  /* 0x00017000030075a7 */ /* 0x0022a400080011ff */
[----:B--2---:R-:W-:Y:S05]  /*7bf0*/  @!P0 NANOSLEEP.SYNCS 0x989680 ;  /* 0x009896800000895d */ /* 0x004fea0003900000 */
[----:B------:R-:W2:Y:S02]  /*7c00*/  @!P0 SYNCS.PHASECHK.TRANS64 P0, [R3+URZ+0x170], R0 ;  /* 0x00017000030085a7 */ /* 0x000ea400080010ff */
[----:B--2---:R-:W-:Y:S05]  /*7c10*/  @!P0 BRA `(.L_x_151) ;  /* 0xfffffffc00f08947 */ /* 0x004fea000383ffff */
[----:B------:R-:W-:Y:S05]  /*7c20*/  BRA `(.L_x_152) ;  /* 0xffffffbc00487947 */ /* 0x000fea000383ffff */
.L_x_71:
[----:B------:R-:W-:Y:S07]  /*7c30*/  MOV R0, UR7 ;  /* 0x0000000700007c02 */ /* 0x000fee0008000f00 */
.L_x_153:
[----:B-1----:R1:W2:Y:S02]  /*7c40*/  SYNCS.PHASECHK.TRANS64.TRYWAIT P0, [R0+URZ], R3 ;  /* 0x00000003000075a7 */ /* 0x0022a400080011ff */
[----:B--2---:R-:W-:Y:S05]  /*7c50*/  @!P0 NANOSLEEP.SYNCS 0x989680 ;  /* 0x009896800000895d */ /* 0x004fea0003900000 */
[----:B------:R-:W2:Y:S02]  /*7c60*/  @!P0 SYNCS.PHASECHK.TRANS64 P0, [R0+URZ], R3 ;  /* 0x00000003000085a7 */ /* 0x000ea400080010ff */
[----:B--2---:R-:W-:Y:S05]  /*7c70*/  @!P0 BRA `(.L_x_153) ;  /* 0xfffffffc00f08947 */ /* 0x004fea000383ffff */
[----:B------:R-:W-:Y:S05]  /*7c80*/  BRA `(.L_x_70) ;  /* 0xffffffbc00647947 */ /* 0x000fea000383ffff */
.L_x_74:
[----:B------:R-:W-:-:S07]  /*7c90*/  MOV R0, UR5 ;  /* 0x0000000500007c02 */ /* 0x000fce0008000f00 */
.L_x_154:
[----:B--2---:R2:W3:Y:S02]  /*7ca0*/  SYNCS.PHASECHK.TRANS64.TRYWAIT P0, [R0+URZ], R3 ;  /* 0x00000003000075a7 */ /* 0x0044e400080011ff */
[----:B---3--:R-:W-:Y:S05]  /*7cb0*/  @!P0 NANOSLEEP.SYNCS 0x989680 ;  /* 0x009896800000895d */ /* 0x008fea0003900000 */
[----:B------:R-:W3:Y:S02]  /*7cc0*/  @!P0 SYNCS.PHASECHK.TRANS64 P0, [R0+URZ], R3 ;  /* 0x00000003000085a7 */ /* 0x000ee400080010ff */
[----:B---3--:R-:W-:Y:S05]  /*7cd0*/  @!P0 BRA `(.L_x_154) ;  /* 0xfffffffc00f08947 */ /* 0x008fea000383ffff */
[----:B------:R-:W-:Y:S05]  /*7ce0*/  BRA `(.L_x_155) ;  /* 0xffffffc000187947 */ /* 0x000fea000383ffff */
.L_x_75:
[----:B------:R-:W-:-:S07]  /*7cf0*/  MOV R0, UR5 ;  /* 0x0000000500007c02 */ /* 0x000fce0008000f00 */
.L_x_156:
[----:B-1----:R1:W2:Y:S02]  /*7d00*/  SYNCS.PHASECHK.TRANS64.TRYWAIT P0, [R0+URZ], R3 ;  /* 0x00000003000075a7 */ /* 0x0022a400080011ff */
[----:B--2---:R-:W-:Y:S05]  /*7d10*/  @!P0 NANOSLEEP.SYNCS 0x989680 ;  /* 0x009896800000895d */ /* 0x004fea0003900000 */
[----:B------:R-:W2:Y:S02]  /*7d20*/  @!P0 SYNCS.PHASECHK.TRANS64 P0, [R0+URZ], R3 ;  /* 0x00000003000085a7 */ /* 0x000ea400080010ff */
[----:B--2---:R-:W-:Y:S05]  /*7d30*/  @!P0 BRA `(.L_x_156) ;  /* 0xfffffffc00f08947 */ /* 0x004fea000383ffff */
[----:B------:R-:W-:Y:S05]  /*7d40*/  BRA `(.L_x_157) ;  /* 0xffffffc000247947 */ /* 0x000fea000383ffff */
.L_x_76:
[----:B------:R-:W-:-:S07]  /*7d50*/  MOV R0, UR5 ;  /* 0x0000000500007c02 */ /* 0x000fce0008000f00 */
.L_x_158:
[----:B-1----:R1:W2:Y:S02]  /*7d60*/  SYNCS.PHASECHK.TRANS64.TRYWAIT P0, [R0+URZ], R3 ;  /* 0x00000003000075a7 */ /* 0x0022a400080011ff */
[----:B--2---:R-:W-:Y:S05]  /*7d70*/  @!P0 NANOSLEEP.SYNCS 0x989680 ;  /* 0x009896800000895d */ /* 0x004fea0003900000 */
[----:B------:R-:W2:Y:S02]  /*7d80*/  @!P0 SYNCS.PHASECHK.TRANS64 P0, [R0+URZ], R3 ;  /* 0x00000003000085a7 */ /* 0x000ea400080010ff */
[----:B--2---:R-:W-:Y:S05]  /*7d90*/  @!P0 BRA `(.L_x_158) ;  /* 0xfffffffc00f08947 */ /* 0x004fea000383ffff */
[----:B------:R-:W-:Y:S05]  /*7da0*/  BRA `(.L_x_159) ;  /* 0xffffffc000307947 */ /* 0x000fea000383ffff */
.L_x_77:
[----:B------:R-:W-:-:S07]  /*7db0*/  MOV R0, UR7 ;  /* 0x0000000700007c02 */ /* 0x000fce0008000f00 */
.L_x_160:
[----:B-1----:R1:W2:Y:S02]  /*7dc0*/  SYNCS.PHASECHK.TRANS64.TRYWAIT P0, [R0+URZ], R3 ;  /* 0x00000003000075a7 */ /* 0x0022a400080011ff */
[----:B--2---:R-:W-:Y:S05]  /*7dd0*/  @!P0 NANOSLEEP.SYNCS 0x989680 ;  /* 0x009896800000895d */ /* 0x004fea0003900000 */
[----:B------:R-:W2:Y:S02]  /*7de0*/  @!P0 SYNCS.PHASECHK.TRANS64 P0, [R0+URZ], R3 ;  /* 0x00000003000085a7 */ /* 0x000ea400080010ff */
[----:B--2---:R-:W-:Y:S05]  /*7df0*/  @!P0 BRA `(.L_x_160) ;  /* 0xfffffffc00f08947 */ /* 0x004fea000383ffff */
[----:B------:R-:W-:Y:S05]  /*7e00*/  BRA `(.L_x_161) ;  /* 0xffffffc0003c7947 */ /* 0x000fea000383ffff */
.L_x_82:
[----:B---3--:R3:W1:Y:S02]  /*7e10*/  SYNCS.PHASECHK.TRANS64.TRYWAIT P0, [R0+URZ+0x130], R3 ;  /* 0x00013003000075a7 */ /* 0x00866400080011ff */
[----:B-1----:R-:W-:Y:S05]  /*7e20*/  @!P0 NANOSLEEP.SYNCS 0x989680 ;  /* 0x009896800000895d */ /* 0x002fea0003900000 */
[----:B------:R-:W1:Y:S02]  /*7e30*/  @!P0 SYNCS.PHASECHK.TRANS64 P0, [R0+URZ+0x130], R3 ;  /* 0x00013003000085a7 */ /* 0x000e6400080010ff */
[----:B-1----:R-:W-:Y:S05]  /*7e40*/  @!P0 BRA `(.L_x_82) ;  /* 0xfffffffc00f08947 */ /* 0x002fea000383ffff */
[----:B------:R-:W-:Y:S05]  /*7e50*/  BRA `(.L_x_162) ;  /* 0xffffffc400387947 */ /* 0x000fea000383ffff */
.L_x_85:
[----:B------:R-:W-:Y:S07]  /*7e60*/  MOV R0, UR6 ;  /* 0x0000000600007c02 */ /* 0x000fee0008000f00 */
.L_x_163:
[----:B-1----:R1:W3:Y:S02]  /*7e70*/  SYNCS.PHASECHK.TRANS64.TRYWAIT P0, [R0+URZ+0x128], R3 ;  /* 0x00012803000075a7 */ /* 0x0022e400080011ff */
[----:B---3--:R-:W-:Y:S05]  /*7e80*/  @!P0 NANOSLEEP.SYNCS 0x989680 ;  /* 0x009896800000895d */ /* 0x008fea0003900000 */
[----:B------:R-:W3:Y:S02]  /*7e90*/  @!P0 SYNCS.PHASECHK.TRANS64 P0, [R0+URZ+0x128], R3 ;  /* 0x00012803000085a7 */ /* 0x000ee400080010ff */
[----:B---3--:R-:W-:Y:S05]  /*7ea0*/  @!P0 BRA `(.L_x_163) ;  /* 0xfffffffc00f08947 */ /* 0x008fea000383ffff */
[----:B------:R-:W-:Y:S05]  /*7eb0*/  BRA `(.L_x_84) ;  /* 0xffffffc800247947 */ /* 0x000fea000383ffff */
.L_x_88:
[----:B------:R-:W-:Y:S07]  /*7ec0*/  MOV R3, UR6 ;  /* 0x0000000600037c02 */ /* 0x000fee0008000f00 */
.L_x_164:
[----:B-1----:R1:W2:Y:S02]  /*7ed0*/  SYNCS.PHASECHK.TRANS64.TRYWAIT P2, [R3+URZ+0x118], R26 ;  /* 0x0001181a030075a7 */ /* 0x0022a400080411ff */
[----:B--2---:R-:W-:Y:S05]  /*7ee0*/  @!P2 NANOSLEEP.SYNCS 0x989680 ;  /* 0x009896800000a95d */ /* 0x004fea0003900000 */
[----:B------:R-:W2:Y:S02]  /*7ef0*/  @!P2 SYNCS.PHASECHK.TRANS64 P2, [R3+URZ+0x118], R26 ;  /* 0x0001181a0300a5a7 */ /* 0x000ea400080410ff */
[----:B--2---:R-:W-:Y:S05]  /*7f00*/  @!P2 BRA `(.L_x_164) ;  /* 0xfffffffc00f0a947 */ /* 0x004fea000383ffff */
[----:B------:R-:W-:Y:S05]  /*7f10*/  BRA `(.L_x_165) ;  /* 0xffffffc800b87947 */ /* 0x000fea000383ffff */
.L_x_91:
[----:B--2---:R2:W4:Y:S02]  /*7f20*/  SYNCS.PHASECHK.TRANS64.TRYWAIT P0, [R0+URZ+0x130], R3 ;  /* 0x00013003000075a7 */ /* 0x00452400080011ff */
[----:B----4-:R-:W-:Y:S05]  /*7f30*/  @!P0 NANOSLEEP.SYNCS 0x989680 ;  /* 0x009896800000895d */ /* 0x010fea0003900000 */
[----:B------:R-:W4:Y:S02]  /*7f40*/  @!P0 SYNCS.PHASECHK.TRANS64 P0, [R0+URZ+0x130], R3 ;  /* 0x00013003000085a7 */ /* 0x000f2400080010ff */
[----:B----4-:R-:W-:Y:S05]  /*7f50*/  @!P0 BRA `(.L_x_91) ;  /* 0xfffffffc00f08947 */ /* 0x010fea000383ffff */
[----:B------:R-:W-:Y:S05]  /*7f60*/  BRA `(.L_x_166) ;  /* 0xffffffd000187947 */ /* 0x000fea000383ffff */
.L_x_102:
[----:B-1----:R-:W-:Y:S04]  /*7f70*/  MOV R0, UR43 ;  /* 0x0000002b00007c02 */ /* 0x002fe80008000f00 */
[----:B------:R1:W2:Y:S03]  /*7f80*/  SYNCS.PHASECHK.TRANS64.TRYWAIT P1, [R0+URZ+0x110], R3 ;  /* 0x00011003000075a7 */ /* 0x0002a600080211ff */
[----:B--2---:R-:W-:Y:S05]  /*7f90*/  @!P1 NANOSLEEP.SYNCS 0x989680 ;  /* 0x009896800000995d */ /* 0x004fea0003900000 */
[----:B------:R-:W2:Y:S02]  /*7fa0*/  @!P1 SYNCS.PHASECHK.TRANS64 P1, [R0+URZ+0x110], R3 ;  /* 0x00011003000095a7 */ /* 0x000ea400080210ff */
[----:B--2---:R-:W-:Y:S05]  /*7fb0*/  @!P1 BRA `(.L_x_102) ;  /* 0xfffffffc00ec9947 */ /* 0x004fea000383ffff */
[----:B------:R-:W-:Y:S05]  /*7fc0*/  BRA `(.L_x_101) ;  /* 0xffffffdc00147947 */ /* 0x000fea000383ffff */
.L_x_104:
[----:B------:R1:W1:Y:S02]  /*7fd0*/  SYNCS.PHASECHK.TRANS64.TRYWAIT P1, [R148+URZ+0x150], R5 ;  /* 0x00015005940075a7 */ /* 0x00026400080211ff */
[----:B-1----:R-:W-:Y:S05]  /*7fe0*/  @!P1 NANOSLEEP.SYNCS 0x989680 ;  /* 0x009896800000995d */ /* 0x002fea0003900000 */
[----:B------:R-:W1:Y:S02]  /*7ff0*/  @!P1 SYNCS.PHASECHK.TRANS64 P1, [R148+URZ+0x150], R5 ;  /* 0x00015005940095a7 */ /* 0x000e6400080210ff */
[----:B-1----:R-:W-:Y:S05]  /*8000*/  @!P1 BRA `(.L_x_104) ;  /* 0xfffffffc00f09947 */ /* 0x002fea000383ffff */
[----:B------:R-:W-:Y:S05]  /*8010*/  BRA `(.L_x_103) ;  /* 0xffffffdc00587947 */ /* 0x000fea000383ffff */
        .weak           $__internal_0_$__cuda_sm10x_tcgen05_guardrail_trap_col_being_dealloced_not_returned_by_alloc
        .type           $__internal_0_$__cuda_sm10x_tcgen05_guardrail_trap_col_being_dealloced_not_returned_by_alloc,@function
        .size           $__internal_0_$__cuda_sm10x_tcgen05_guardrail_trap_col_being_dealloced_not_returned_by_alloc,($__internal_1_$__cuda_sm10x_tcgen05_guardrail_trap_phase_invalid_during_alloc - $__internal_0_$__cuda_sm10x_tcgen05_guardrail_trap_col_being_dealloced_not_returned_by_alloc)
$__internal_0_$__cuda_sm10x_tcgen05_guardrail_trap_col_being_dealloced_not_returned_by_alloc:
[----:B------:R-:W-:Y:S05]  /*8020*/  BPT.TRAP 0x1 ;  /* 0x000000040000795c */ /* 0x000fea0000300000 */
[----:B------:R-:W-:-:S04]  /*8030*/  HFMA2 R3, -RZ, RZ, 0, 0 ;  /* 0x00000000ff037431 */ /* 0x000fc800000001ff */
[----:B------:R-:W-:Y:S05]  /*8040*/  RET.REL.NODEC R2 `(_ZN7cutlass13device_kernelINS_4gemm6kernel13GemmUniversalIN4cute5tupleIJiiiiEEENS1_10collective13CollectiveMmaINS1_35MainloopSm100TmaUmmaWarpSpecializedILi17ELi2ELi4ENS5_IJNS4_1CILi1EEESB_SB_EEEEENS5_IJNSA_ILi128EEENSA_ILi64EEESF_EEEaNS5_IJlSB_lEEEaSH_NS4_8TiledMMAINS4_8MMA_AtomIJNS4_15SM100_MMA_S8_SSIaaiLi128ELi64ELNS4_4UMMA5MajorE0ELSM_0ELNSL_8SaturateE0EEEEEENS4_6LayoutISC_NS5_IJNSA_ILi0EEESR_SR_EEEEENS5_IJNS4_10UnderscoreESU_SU_EEEEENS4_13SM90_TMA_LOADENS4_14ComposedLayoutINS4_7SwizzleILi2ELi4ELi3EEENS4_18smem_ptr_flag_bitsILi8EEENSQ_INS5_IJNSA_ILi8EEESF_EEENS5_IJSF_SB_EEEEEEEvNS4_8identityESX_S17_vS18_EENS_8epilogue10collective18CollectiveEpilogueINS1A_23Sm100TmaWarpSpecializedILi1ELi1ELi64ELb0ELb0EEEJSG_NS5_IJNSQ_ISE_SB_EENSQ_ISF_SB_EEEEEaSH_aSH_NS1A_6fusion15FusionCallbacksIS1E_NS1I_17LinearCombinationIaiaiLNS_15FloatRoundStyleE2EEESG_S1H_JEEENS4_5SM1004TMEM4LOAD26SM100_TMEM_LOAD_32dp32b64xESX_S17_NS4_39AutoVectorizingCopyWithAssumedAlignmentILi128EEENS4_14SM90_TMA_STOREES17_S1T_S1T_EEEvvEEEEvNT_6ParamsE) ;  /* 0xffffff7c02ec7950 */ /* 0x000fea0003c3ffff */
        .weak           $__internal_1_$__cuda_sm10x_tcgen05_guardrail_trap_phase_invalid_during_alloc
        .type           $__internal_1_$__cuda_sm10x_tcgen05_guardrail_trap_phase_invalid_during_alloc,@function
        .size           $__internal_1_$__cuda_sm10x_tcgen05_guardrail_trap_phase_invalid_during_alloc,($__internal_2_$__cuda_sm10x_tcgen05_guardrail_trap_unallocated_columns_being_dealloced - $__internal_1_$__cuda_sm10x_tcgen05_guardrail_trap_phase_invalid_during_alloc)
$__internal_1_$__cuda_sm10x_tcgen05_guardrail_trap_phase_invalid_during_alloc:
[----:B------:R-:W-:Y:S05]  /*8050*/  BPT.TRAP 0x1 ;  /* 0x000000040000795c */ /* 0x000fea0000300000 */
[----:B------:R-:W-:-:S04]  /*8060*/  MOV R3, 0x0 ;  /* 0x0000000000037802 */ /* 0x000fc80000000f00 */
[----:B------:R-:W-:Y:S05]  /*8070*/  RET.REL.NODEC R2 `(_ZN7cutlass13device_kernelINS_4gemm6kernel13GemmUniversalIN4cute5tupleIJiiiiEEENS1_10collective13CollectiveMmaINS1_35MainloopSm100TmaUmmaWarpSpecializedILi17ELi2ELi4ENS5_IJNS4_1CILi1EEESB_SB_EEEEENS5_IJNSA_ILi128EEENSA_ILi64EEESF_EEEaNS5_IJlSB_lEEEaSH_NS4_8TiledMMAINS4_8MMA_AtomIJNS4_15SM100_MMA_S8_SSIaaiLi128ELi64ELNS4_4UMMA5MajorE0ELSM_0ELNSL_8SaturateE0EEEEEENS4_6LayoutISC_NS5_IJNSA_ILi0EEESR_SR_EEEEENS5_IJNS4_10UnderscoreESU_SU_EEEEENS4_13SM90_TMA_LOADENS4_14ComposedLayoutINS4_7SwizzleILi2ELi4ELi3EEENS4_18smem_ptr_flag_bitsILi8EEENSQ_INS5_IJNSA_ILi8EEESF_EEENS5_IJSF_SB_EEEEEEEvNS4_8identityESX_S17_vS18_EENS_8epilogue10collective18CollectiveEpilogueINS1A_23Sm100TmaWarpSpecializedILi1ELi1ELi64ELb0ELb0EEEJSG_NS5_IJNSQ_ISE_SB_EENSQ_ISF_SB_EEEEEaSH_aSH_NS1A_6fusion15FusionCallbacksIS1E_NS1I_17LinearCombinationIaiaiLNS_15FloatRoundStyleE2EEESG_S1H_JEEENS4_5SM1004TMEM4LOAD26SM100_TMEM_LOAD_32dp32b64xESX_S17_NS4_39AutoVectorizingCopyWithAssumedAlignmentILi128EEENS4_14SM90_TMA_STOREES17_S1T_S1T_EEEvvEEEEvNT_6ParamsE) ;  /* 0xffffff7c02e07950 */ /* 0x000fea0003c3ffff */
        .weak           $__internal_2_$__cuda_sm10x_tcgen05_guardrail_trap_unallocated_columns_being_dealloced
        .type           $__internal_2_$__cuda_sm10x_tcgen05_guardrail_trap_unallocated_columns_being_dealloced,@function
        .size           $__internal_2_$__cuda_sm10x_tcgen05_guardrail_trap_unallocated_columns_being_dealloced,(.L_x_168 - $__internal_2_$__cuda_sm10x_tcgen05_guardrail_trap_unallocated_columns_being_dealloced)
$__internal_2_$__cuda_sm10x_tcgen05_guardrail_trap_unallocated_columns_being_dealloced:
[----:B------:R-:W-:Y:S05]  /*8080*/  BPT.TRAP 0x1 ;  /* 0x000000040000795c */ /* 0x000fea0000300000 */
[----:B------:R-:W-:-:S04]  /*8090*/  HFMA2 R3, -RZ, RZ, 0, 0 ;  /* 0x00000000ff037431 */ /* 0x000fc800000001ff */
[----:B------:R-:W-:Y:S05]  /*80a0*/  RET.REL.NODEC R2 `(_ZN7cutlass13device_kernelINS_4gemm6kernel13GemmUniversalIN4cute5tupleIJiiiiEEENS1_10collective13CollectiveMmaINS1_35MainloopSm100TmaUmmaWarpSpecializedILi17ELi2ELi4ENS5_IJNS4_1CILi1EEESB_SB_EEEEENS5_IJNSA_ILi128EEENSA_ILi64EEESF_EEEaNS5_IJlSB_lEEEaSH_NS4_8TiledMMAINS4_8MMA_AtomIJNS4_15SM100_MMA_S8_SSIaaiLi128ELi64ELNS4_4UMMA5MajorE0ELSM_0ELNSL_8SaturateE0EEEEEENS4_6LayoutISC_NS5_IJNSA_ILi0EEESR_SR_EEEEENS5_IJNS4_10UnderscoreESU_SU_EEEEENS4_13SM90_TMA_LOADENS4_14ComposedLayoutINS4_7SwizzleILi2ELi4ELi3EEENS4_18smem_ptr_flag_bitsILi8EEENSQ_INS5_IJNSA_ILi8EEESF_EEENS5_IJSF_SB_EEEEEEEvNS4_8identityESX_S17_vS18_EENS_8epilogue10collective18CollectiveEpilogueINS1A_23Sm100TmaWarpSpecializedILi1ELi1ELi64ELb0ELb0EEEJSG_NS5_IJNSQ_ISE_SB_EENSQ_ISF_SB_EEEEEaSH_aSH_NS1A_6fusion15FusionCallbacksIS1E_NS1I_17LinearCombinationIaiaiLNS_15FloatRoundStyleE2EEESG_S1H_JEEENS4_5SM1004TMEM4LOAD26SM100_TMEM_LOAD_32dp32b64xESX_S17_NS4_39AutoVectorizingCopyWithAssumedAlignmentILi128EEENS4_14SM90_TMA_STOREES17_S1T_S1T_EEEvvEEEEvNT_6ParamsE) ;  /* 0xffffff7c02d47950 */ /* 0x000fea0003c3ffff */
.L_x_167:
[----:B------:R-:W-:-:S00]  /*80b0*/  BRA `(.L_x_167) ;  /* 0xfffffffc00fc7947 */ /* 0x000fc0000383ffff */
[----:B------:R-:W-:-:S00]  /*80c0*/  NOP ;  /* 0x0000000000007918 */ /* 0x000fc00000000000 */
        /* <DEDUP_REMOVED lines=11> */
.L_x_168:


//--------------------- .nv.global.init           --------------------------
	.section	.nv.global.init,"aw",@progbits
.nv.global.init:
	.type		$str$27,@object
	.size		$str$27,($str$28 - $str$27)
$str$27:
        /*0000*/ 	.byte	0x28, 0x61, 0x64, 0x64, 0x72, 0x65, 0x73, 0x73, 0x20, 0x26, 0x20, 0x6d, 0x61, 0x73, 0x6b, 0x29
        /*0010*/ 	.byte	0x20, 0x3d, 0x3d, 0x20, 0x30, 0x00
	.type		$str$28,@object
	.size		$str$28,($str$26 - $str$28)
$str$28:
        /*0016*/ 	.byte	0x2f, 0x74, 0x6d, 0x70, 0x2f, 0x63, 0x75, 0x74, 0x6c, 0x61, 0x73, 0x73, 0x5f, 0x73, 0x77, 0x65
        /*0026*/ 	.byte	0x65, 0x70, 0x5f, 0x73, 0x72, 0x63, 0x2f, 0x69, 0x6e, 0x63, 0x6c, 0x75, 0x64, 0x65, 0x2f, 0x63
        /*0036*/ 	.byte	0x75, 0x74, 0x65, 0x2f, 0x70, 0x6f, 0x69, 0x6e, 0x74, 0x65, 0x72, 0x5f, 0x66, 0x6c, 0x61, 0x67
        /*0046*/ 	.byte	0x67, 0x65, 0x64, 0x2e, 0x68, 0x70, 0x70, 0x00
	.type		$str$26,@object
	.size		$str$26,($str$25 - $str$26)
$str$26:
        /*004e*/ 	.byte	0x2f, 0x74, 0x6d, 0x70, 0x2f, 0x63, 0x75, 0x74, 0x6c, 0x61, 0x73, 0x73, 0x5f, 0x73, 0x77, 0x65
        /*005e*/ 	.byte	0x65, 0x70, 0x5f, 0x73, 0x72, 0x63, 0x2f, 0x69, 0x6e, 0x63, 0x6c, 0x75, 0x64, 0x65, 0x2f, 0x63
        /*006e*/ 	.byte	0x75, 0x74, 0x65, 0x2f, 0x61, 0x74, 0x6f, 0x6d, 0x2f, 0x63, 0x6f, 0x70, 0x79, 0x5f, 0x74, 0x72
        /*007e*/ 	.byte	0x61, 0x69, 0x74, 0x73, 0x5f, 0x73, 0x6d, 0x31, 0x30, 0x30, 0x2e, 0x68, 0x70, 0x70, 0x00
	.type		$str$25,@object
	.size		$str$25,(__unnamed_1 - $str$25)
$str$25:
        /*008d*/ 	.byte	0x28, 0x28, 0x75, 0x69, 0x6e, 0x74, 0x33, 0x32, 0x5f, 0x74, 0x28, 0x74, 0x68, 0x72, 0x65, 0x61
        /*009d*/ 	.byte	0x64, 0x49, 0x64, 0x78, 0x2e, 0x78, 0x29, 0x20, 0x2f, 0x20, 0x33, 0x32, 0x29, 0x20, 0x25, 0x20
        /*00ad*/ 	.byte	0x34, 0x29, 0x20, 0x3d, 0x3d, 0x20, 0x28, 0x28, 0x28, 0x74, 0x6d, 0x65, 0x6d, 0x5f, 0x61, 0x64
        /*00bd*/ 	.byte	0x64, 0x72, 0x20, 0x3e, 0x3e, 0x20, 0x31, 0x36, 0x29, 0x20, 0x2f, 0x20, 0x33, 0x32, 0x29, 0x20
        /*00cd*/ 	.byte	0x25, 0x20, 0x34, 0x29, 0x00
	.type		__unnamed_1,@object
	.size		__unnamed_1,(__unnamed_2 - __unnamed_1)
__unnamed_1:
        /*00d2*/ 	.byte	0x61, 0x75, 0x74, 0x6f, 0x20, 0x63, 0x75, 0x74, 0x65, 0x3a, 0x3a, 0x61, 0x73, 0x5f, 0x70, 0x6f
        /* <DEDUP_REMOVED lines=24> */
        /*0262*/ 	.byte	0x5d, 0x00
	.type		__unnamed_2,@object
	.size		__unnamed_2,(.L_2 - __unnamed_2)
__unnamed_2:
        /* <DEDUP_REMOVED lines=42> */
        /*0504*/ 	.byte	0x43, 0x3c, 0x30, 0x3e, 0x3e, 0x3e, 0x3e, 0x5d, 0x00
.L_2:


//--------------------- .nv.shared._ZN7cutlass13device_kernelINS_4gemm6kernel13GemmUniversalIN4cute5tupleIJiiiiEEENS1_10collective13CollectiveMmaINS1_35MainloopSm100TmaUmmaWarpSpecializedILi17ELi2ELi4ENS5_IJNS4_1CILi1EEESB_SB_EEEEENS5_IJNSA_ILi128EEENSA_ILi64EEESF_EEEaNS5_IJlSB_lEEEaSH_NS4_8TiledMMAINS4_8MMA_AtomIJNS4_15SM100_MMA_S8_SSIaaiLi128ELi64ELNS4_4UMMA5MajorE0ELSM_0ELNSL_8SaturateE0EEEEEENS4_6LayoutISC_NS5_IJNSA_ILi0EEESR_SR_EEEEENS5_IJNS4_10UnderscoreESU_SU_EEEEENS4_13SM90_TMA_LOADENS4_14ComposedLayoutINS4_7SwizzleILi2ELi4ELi3EEENS4_18smem_ptr_flag_bitsILi8EEENSQ_INS5_IJNSA_ILi8EEESF_EEENS5_IJSF_SB_EEEEEEEvNS4_8identityESX_S17_vS18_EENS_8epilogue10collective18CollectiveEpilogueINS1A_23Sm100TmaWarpSpecializedILi1ELi1ELi64ELb0ELb0EEEJSG_NS5_IJNSQ_ISE_SB_EENSQ_ISF_SB_EEEEEaSH_aSH_NS1A_6fusion15FusionCallbacksIS1E_NS1I_17LinearCombinationIaiaiLNS_15FloatRoundStyleE2EEESG_S1H_JEEENS4_5SM1004TMEM4LOAD26SM100_TMEM_LOAD_32dp32b64xESX_S17_NS4_39AutoVectorizingCopyWithAssumedAlignmentILi128EEENS4_14SM90_TMA_STOREES17_S1T_S1T_EEEvvEEEEvNT_6ParamsE --------------------------
	.section	.nv.shared._ZN7cutlass13device_kernelINS_4gemm6kernel13GemmUniversalIN4cute5tupleIJiiiiEEENS1_10collective13CollectiveMmaINS1_35MainloopSm100TmaUmmaWarpSpecializedILi17ELi2ELi4ENS5_IJNS4_1CILi1EEESB_SB_EEEEENS5_IJNSA_ILi128EEENSA_ILi64EEESF_EEEaNS5_IJlSB_lEEEaSH_NS4_8TiledMMAINS4_8MMA_AtomIJNS4_15SM100_MMA_S8_SSIaaiLi128ELi64ELNS4_4UMMA5MajorE0ELSM_0ELNSL_8SaturateE0EEEEEENS4_6LayoutISC_NS5_IJNSA_ILi0EEESR_SR_EEEEENS5_IJNS4_10UnderscoreESU_SU_EEEEENS4_13SM90_TMA_LOADENS4_14ComposedLayoutINS4_7SwizzleILi2ELi4ELi3EEENS4_18smem_ptr_flag_bitsILi8EEENSQ_INS5_IJNSA_ILi8EEESF_EEENS5_IJSF_SB_EEEEEEEvNS4_8identityESX_S17_vS18_EENS_8epilogue10collective18CollectiveEpilogueINS1A_23Sm100TmaWarpSpecializedILi1ELi1ELi64ELb0ELb0EEEJSG_NS5_IJNSQ_ISE_SB_EENSQ_ISF_SB_EEEEEaSH_aSH_NS1A_6fusion15FusionCallbacksIS1E_NS1I_17LinearCombinationIaiaiLNS_15FloatRoundStyleE2EEESG_S1H_JEEENS4_5SM1004TMEM4LOAD26SM100_TMEM_LOAD_32dp32b64xESX_S17_NS4_39AutoVectorizingCopyWithAssumedAlignmentILi128EEENS4_14SM90_TMA_STOREES17_S1T_S1T_EEEvvEEEEvNT_6ParamsE,"aw",@nobits
	.sectionflags	@""
	.align	16
	.zero		1024


//--------------------- .nv.shared.reserved.0     --------------------------
	.section	.nv.shared.reserved.0,"aw",@nobits
	.weak		__nv_reservedSMEM_offset_0_alias
	.size		__nv_reservedSMEM_offset_0_alias, 0, 64
	.other		__nv_reservedSMEM_offset_0_alias,@"STO_CUDA_RESERVED_SHARED STV_DEFAULT"
__nv_reservedSMEM_offset_0_alias:
	.zero		0
.nv.shared.reserved.0:
	.zero		64
	.weak		__nv_reservedSMEM_tcgen05_partition
	.type		__nv_reservedSMEM_tcgen05_partition,@object
	.size		__nv_reservedSMEM_tcgen05_partition,(.L_0 - __nv_reservedSMEM_tcgen05_partition)
__nv_reservedSMEM_tcgen05_partition:
	.zero		32
.L_0:


//--------------------- .nv.global                --------------------------
	.section	.nv.global,"aw",@nobits
.nv.global:
	.type		_ZN40_INTERNAL_578c304c_4_k_cu_58732d9f_252554cute1_E,@object
	.size		_ZN40_INTERNAL_578c304c_4_k_cu_58732d9f_252554cute1_E,(_ZN40_INTERNAL_578c304c_4_k_cu_58732d9f_252554cuda3std3__45__cpo6cbeginE - _ZN40_INTERNAL_578c304c_4_k_cu_58732d9f_252554cute1_E)
_ZN40_INTERNAL_578c304c_4_k_cu_58732d9f_252554cute1_E:
	.zero		1
	.type		_ZN40_INTERNAL_578c304c_4_k_cu_58732d9f_252554cuda3std3__45__cpo6cbeginE,@object
	.size		_ZN40_INTERNAL_578c304c_4_k_cu_58732d9f_252554cuda3std3__45__cpo6cbeginE,(_ZN40_INTERNAL_578c304c_4_k_cu_58732d9f_252554cuda3std3__48in_placeE - _ZN40_INTERNAL_578c304c_4_k_cu_58732d9f_252554cuda3std3__45__cpo6cbeginE)
_ZN40_INTERNAL_578c304c_4_k_cu_58732d9f_252554cuda3std3__45__cpo6cbeginE:
	.zero		1
	.type		_ZN40_INTERNAL_578c304c_4_k_cu_58732d9f_252554cuda3std3__48in_placeE,@object
	.size		_ZN40_INTERNAL_578c304c_4_k_cu_58732d9f_252554cuda3std3__48in_placeE,(_ZN40_INTERNAL_578c304c_4_k_cu_58732d9f_252554cuda3std6ranges3__45__cpo9iter_moveE - _ZN40_INTERNAL_578c304c_4_k_cu_58732d9f_252554cuda3std3__48in_placeE)
_ZN40_INTERNAL_578c304c_4_k_cu_58732d9f_252554cuda3std3__48in_placeE:
	.zero		1
	.type		_ZN40_INTERNAL_578c304c_4_k_cu_58732d9f_252554cuda3std6ranges3__45__cpo9iter_moveE,@object
	.size		_ZN40_INTERNAL_578c304c_4_k_cu_58732d9f_252554cuda3std6ranges3__45__cpo9iter_moveE,(_ZN40_INTERNAL_578c304c_4_k_cu_58732d9f_252554cuda3std3__45__cpo5beginE - _ZN40_INTERNAL_578c304c_4_k_cu_58732d9f_252554cuda3std6ranges3__45__cpo9iter_moveE)
_ZN40_INTERNAL_578c304c_4_k_cu_58732d9f_252554cuda3std6ranges3__45__cpo9iter_moveE:
	.zero		1
	.type		_ZN40_INTERNAL_578c304c_4_k_cu_58732d9f_252554cuda3std3__45__cpo5beginE,@object
	.size		_ZN40_INTERNAL_578c304c_4_k_cu_58732d9f_252554cuda3std3__45__cpo5beginE,(_ZN40_INTERNAL_578c304c_4_k_cu_58732d9f_252554cuda3std3__442_GLOBAL__N__578c304c_4_k_cu_58732d9f_252556ignoreE - _ZN40_INTERNAL_578c304c_4_k_cu_58732d9f_252554cuda3std3__45__cpo5beginE)
_ZN40_INTERNAL_578c304c_4_k_cu_58732d9f_252554cuda3std3__45__cpo5beginE:
	.zero		1
	.type		_ZN40_INTERNAL_578c304c_4_k_cu_58732d9f_252554cuda3std3__442_GLOBAL__N__578c304c_4_k_cu_58732d9f_252556ignoreE,@object
	.size		_ZN40_INTERNAL_578c304c_4_k_cu_58732d9f_252554cuda3std3__442_GLOBAL__N__578c304c_4_k_cu_58732d9f_252556ignoreE,(_ZN40_INTERNAL_578c304c_4_k_cu_58732d9f_252554cute7productE - _ZN40_INTERNAL_578c304c_4_k_cu_58732d9f_252554cuda3std3__442_GLOBAL__N__578c304c_4_k_cu_58732d9f_252556ignoreE)
_ZN40_INTERNAL_578c304c_4_k_cu_58732d9f_252554cuda3std3__442_GLOBAL__N__578c304c_4_k_cu_58732d9f_252556ignoreE:
	.zero		1
	.type		_ZN40_INTERNAL_578c304c_4_k_cu_58732d9f_252554cute7productE,@object
	.size		_ZN40_INTERNAL_578c304c_4_k_cu_58732d9f_252554cute7productE,(_ZN40_INTERNAL_578c304c_4_k_cu_58732d9f_252554cuda3std3__45__cpo3endE - _ZN40_INTERNAL_578c304c_4_k_cu_58732d9f_252554cute7productE)
_ZN40_INTERNAL_578c304c_4_k_cu_58732d9f_252554cute7productE:
	.zero		1
	.type		_ZN40_INTERNAL_578c304c_4_k_cu_58732d9f_252554cuda3std3__45__cpo3endE,@object
	.size		_ZN40_INTERNAL_578c304c_4_k_cu_58732d9f_252554cuda3std3__45__cpo3endE,(_ZN40_INTERNAL_578c304c_4_k_cu_58732d9f_252554cuda3std3__419piecewise_constructE - _ZN40_INTERNAL_578c304c_4_k_cu_58732d9f_252554cuda3std3__45__cpo3endE)
_ZN40_INTERNAL_578c304c_4_k_cu_58732d9f_252554cuda3std3__45__cpo3endE:
	.zero		1
	.type		_ZN40_INTERNAL_578c304c_4_k_cu_58732d9f_252554cuda3std3__419piecewise_constructE,@object
	.size		_ZN40_INTERNAL_578c304c_4_k_cu_58732d9f_252554cuda3std3__419piecewise_constructE,(_ZN40_INTERNAL_578c304c_4_k_cu_58732d9f_252554cuda3std3__45__cpo4cendE - _ZN40_INTERNAL_578c304c_4_k_cu_58732d9f_252554cuda3std3__419piecewise_constructE)
_ZN40_INTERNAL_578c304c_4_k_cu_58732d9f_252554cuda3std3__419piecewise_constructE:
	.zero		1
	.type		_ZN40_INTERNAL_578c304c_4_k_cu_58732d9f_252554cuda3std3__45__cpo4cendE,@object
	.size		_ZN40_INTERNAL_578c304c_4_k_cu_58732d9f_252554cuda3std3__45__cpo4cendE,(_ZN40_INTERNAL_578c304c_4_k_cu_58732d9f_252554cuda3std6ranges3__45__cpo4swapE - _ZN40_INTERNAL_578c304c_4_k_cu_58732d9f_252554cuda3std3__45__cpo4cendE)
_ZN40_INTERNAL_578c304c_4_k_cu_58732d9f_252554cuda3std3__45__cpo4cendE:
	.zero		1
	.type		_ZN40_INTERNAL_578c304c_4_k_cu_58732d9f_252554cuda3std6ranges3__45__cpo4swapE,@object
	.size		_ZN40_INTERNAL_578c304c_4_k_cu_58732d9f_252554cuda3std6ranges3__45__cpo4swapE,(.L_10 - _ZN40_INTERNAL_578c304c_4_k_cu_58732d9f_252554cuda3std6ranges3__45__cpo4swapE)
_ZN40_INTERNAL_578c304c_4_k_cu_58732d9f_252554cuda3std6ranges3__45__cpo4swapE:
	.zero		1
.L_10:


//--------------------- .nv.constant0._ZN7cutlass13device_kernelINS_4gemm6kernel13GemmUniversalIN4cute5tupleIJiiiiEEENS1_10collective13CollectiveMmaINS1_35MainloopSm100TmaUmmaWarpSpecializedILi17ELi2ELi4ENS5_IJNS4_1CILi1EEESB_SB_EEEEENS5_IJNSA_ILi128EEENSA_ILi64EEESF_EEEaNS5_IJlSB_lEEEaSH_NS4_8TiledMMAINS4_8MMA_AtomIJNS4_15SM100_MMA_S8_SSIaaiLi128ELi64ELNS4_4UMMA5MajorE0ELSM_0ELNSL_8SaturateE0EEEEEENS4_6LayoutISC_NS5_IJNSA_ILi0EEESR_SR_EEEEENS5_IJNS4_10UnderscoreESU_SU_EEEEENS4_13SM90_TMA_LOADENS4_14ComposedLayoutINS4_7SwizzleILi2ELi4ELi3EEENS4_18smem_ptr_flag_bitsILi8EEENSQ_INS5_IJNSA_ILi8EEESF_EEENS5_IJSF_SB_EEEEEEEvNS4_8identityESX_S17_vS18_EENS_8epilogue10collective18CollectiveEpilogueINS1A_23Sm100TmaWarpSpecializedILi1ELi1ELi64ELb0ELb0EEEJSG_NS5_IJNSQ_ISE_SB_EENSQ_ISF_SB_EEEEEaSH_aSH_NS1A_6fusion15FusionCallbacksIS1E_NS1I_17LinearCombinationIaiaiLNS_15FloatRoundStyleE2EEESG_S1H_JEEENS4_5SM1004TMEM4LOAD26SM100_TMEM_LOAD_32dp32b64xESX_S17_NS4_39AutoVectorizingCopyWithAssumedAlignmentILi128EEENS4_14SM90_TMA_STOREES17_S1T_S1T_EEEvvEEEEvNT_6ParamsE --------------------------
	.section	.nv.constant0._ZN7cutlass13device_kernelINS_4gemm6kernel13GemmUniversalIN4cute5tupleIJiiiiEEENS1_10collective13CollectiveMmaINS1_35MainloopSm100TmaUmmaWarpSpecializedILi17ELi2ELi4ENS5_IJNS4_1CILi1EEESB_SB_EEEEENS5_IJNSA_ILi128EEENSA_ILi64EEESF_EEEaNS5_IJlSB_lEEEaSH_NS4_8TiledMMAINS4_8MMA_AtomIJNS4_15SM100_MMA_S8_SSIaaiLi128ELi64ELNS4_4UMMA5MajorE0ELSM_0ELNSL_8SaturateE0EEEEEENS4_6LayoutISC_NS5_IJNSA_ILi0EEESR_SR_EEEEENS5_IJNS4_10UnderscoreESU_SU_EEEEENS4_13SM90_TMA_LOADENS4_14ComposedLayoutINS4_7SwizzleILi2ELi4ELi3EEENS4_18smem_ptr_flag_bitsILi8EEENSQ_INS5_IJNSA_ILi8EEESF_EEENS5_IJSF_SB_EEEEEEEvNS4_8identityESX_S17_vS18_EENS_8epilogue10collective18CollectiveEpilogueINS1A_23Sm100TmaWarpSpecializedILi1ELi1ELi64ELb0ELb0EEEJSG_NS5_IJNSQ_ISE_SB_EENSQ_ISF_SB_EEEEEaSH_aSH_NS1A_6fusion15FusionCallbacksIS1E_NS1I_17LinearCombinationIaiaiLNS_15FloatRoundStyleE2EEESG_S1H_JEEENS4_5SM1004TMEM4LOAD26SM100_TMEM_LOAD_32dp32b64xESX_S17_NS4_39AutoVectorizingCopyWithAssumedAlignmentILi128EEENS4_14SM90_TMA_STOREES17_S1T_S1T_EEEvvEEEEvNT_6ParamsE,"a",@progbits
	.sectionflags	@""
	.align	4
.nv.constant0._ZN7cutlass13device_kernelINS_4gemm6kernel13GemmUniversalIN4cute5tupleIJiiiiEEENS1_10collective13CollectiveMmaINS1_35MainloopSm100TmaUmmaWarpSpecializedILi17ELi2ELi4ENS5_IJNS4_1CILi1EEESB_SB_EEEEENS5_IJNSA_ILi128EEENSA_ILi64EEESF_EEEaNS5_IJlSB_lEEEaSH_NS4_8TiledMMAINS4_8MMA_AtomIJNS4_15SM100_MMA_S8_SSIaaiLi128ELi64ELNS4_4UMMA5MajorE0ELSM_0ELNSL_8SaturateE0EEEEEENS4_6LayoutISC_NS5_IJNSA_ILi0EEESR_SR_EEEEENS5_IJNS4_10UnderscoreESU_SU_EEEEENS4_13SM90_TMA_LOADENS4_14ComposedLayoutINS4_7SwizzleILi2ELi4ELi3EEENS4_18smem_ptr_flag_bitsILi8EEENSQ_INS5_IJNSA_ILi8EEESF_EEENS5_IJSF_SB_EEEEEEEvNS4_8identityESX_S17_vS18_EENS_8epilogue10collective18CollectiveEpilogueINS1A_23Sm100TmaWarpSpecializedILi1ELi1ELi64ELb0ELb0EEEJSG_NS5_IJNSQ_ISE_SB_EENSQ_ISF_SB_EEEEEaSH_aSH_NS1A_6fusion15FusionCallbacksIS1E_NS1I_17LinearCombinationIaiaiLNS_15FloatRoundStyleE2EEESG_S1H_JEEENS4_5SM1004TMEM4LOAD26SM100_TMEM_LOAD_32dp32b64xESX_S17_NS4_39AutoVectorizingCopyWithAssumedAlignmentILi128EEENS4_14SM90_TMA_STOREES17_S1T_S1T_EEEvvEEEEvNT_6ParamsE:
	.zero		2944


//--------------------- SYMBOLS --------------------------

	.type		.nv.reservedSmem.offset0,@object
	.size		.nv.reservedSmem.offset0,0x4
	.type		.nv.reservedSmem.cap,@object
	.size		.nv.reservedSmem.cap,0x4
	.type		__assertfail,@function
